//
// Generated by NVIDIA NVVM Compiler
//
// Compiler Build ID: CL-36424714
// Cuda compilation tools, release 13.0, V13.0.88
// Based on NVVM 20.0.0
//

.version 9.0
.target sm_100
.address_size 64

	// .globl	_Z29calculateCenterDistanceKerneliiiiPKfPKbPf

.visible .entry _Z29calculateCenterDistanceKerneliiiiPKfPKbPf(
	.param .u32 _Z29calculateCenterDistanceKerneliiiiPKfPKbPf_param_0,
	.param .u32 _Z29calculateCenterDistanceKerneliiiiPKfPKbPf_param_1,
	.param .u32 _Z29calculateCenterDistanceKerneliiiiPKfPKbPf_param_2,
	.param .u32 _Z29calculateCenterDistanceKerneliiiiPKfPKbPf_param_3,
	.param .u64 .ptr .align 1 _Z29calculateCenterDistanceKerneliiiiPKfPKbPf_param_4,
	.param .u64 .ptr .align 1 _Z29calculateCenterDistanceKerneliiiiPKfPKbPf_param_5,
	.param .u64 .ptr .align 1 _Z29calculateCenterDistanceKerneliiiiPKfPKbPf_param_6
)
{
	.reg .pred 	%p<30>;
	.reg .b16 	%rs<16>;
	.reg .b32 	%r<160>;
	.reg .b32 	%f<179>;
	.reg .b64 	%rd<49>;

	ld.param.u32 	%r86, [_Z29calculateCenterDistanceKerneliiiiPKfPKbPf_param_0];
	ld.param.u32 	%r87, [_Z29calculateCenterDistanceKerneliiiiPKfPKbPf_param_1];
	ld.param.u32 	%r84, [_Z29calculateCenterDistanceKerneliiiiPKfPKbPf_param_2];
	ld.param.u32 	%r85, [_Z29calculateCenterDistanceKerneliiiiPKfPKbPf_param_3];
	ld.param.u64 	%rd7, [_Z29calculateCenterDistanceKerneliiiiPKfPKbPf_param_4];
	ld.param.u64 	%rd8, [_Z29calculateCenterDistanceKerneliiiiPKfPKbPf_param_5];
	cvta.to.global.u64 	%rd1, %rd7;
	cvta.to.global.u64 	%rd2, %rd8;
	mov.u32 	%r88, %ctaid.x;
	mov.u32 	%r89, %ntid.x;
	mov.u32 	%r90, %tid.x;
	mad.lo.s32 	%r1, %r88, %r89, %r90;
	mov.u32 	%r91, %ctaid.y;
	mov.u32 	%r92, %ntid.y;
	mov.u32 	%r93, %tid.y;
	mad.lo.s32 	%r94, %r91, %r92, %r93;
	setp.ge.s32 	%p1, %r1, %r86;
	setp.ge.s32 	%p2, %r94, %r87;
	or.pred  	%p3, %p1, %p2;
	@%p3 bra 	$L__BB0_44;
	setp.lt.s32 	%p4, %r84, 1;
	mov.f32 	%f134, 0f00000000;
	mov.f32 	%f135, %f134;
	mov.f32 	%f178, %f134;
	@%p4 bra 	$L__BB0_43;
	mad.lo.s32 	%r3, %r87, %r1, %r94;
	mul.lo.s32 	%r4, %r3, %r84;
	and.b32  	%r5, %r84, 7;
	setp.lt.u32 	%p5, %r84, 8;
	mov.f32 	%f135, 0f00000000;
	mov.b32 	%r152, 0;
	mov.u32 	%r136, %r152;
	mov.f32 	%f134, %f135;
	@%p5 bra 	$L__BB0_21;
	and.b32  	%r152, %r84, 2147483640;
	neg.s32 	%r134, %r152;
	mad.lo.s32 	%r133, %r85, %r4, %r85;
	shl.b32 	%r9, %r85, 3;
	add.s32 	%r98, %r4, 2;
	mul.lo.s32 	%r132, %r85, %r98;
	add.s32 	%r99, %r4, 3;
	mul.lo.s32 	%r131, %r85, %r99;
	add.s32 	%r100, %r4, 4;
	mul.lo.s32 	%r130, %r85, %r100;
	add.s32 	%r101, %r4, 5;
	mul.lo.s32 	%r129, %r85, %r101;
	add.s32 	%r102, %r4, 6;
	mul.lo.s32 	%r128, %r85, %r102;
	add.s32 	%r103, %r4, 7;
	mul.lo.s32 	%r127, %r85, %r103;
	mul.lo.s32 	%r104, %r85, %r84;
	mul.lo.s32 	%r126, %r104, %r3;
	mov.f32 	%f135, 0f00000000;
	mov.b32 	%r136, 0;
	mov.u32 	%r125, %r4;
$L__BB0_4:
	.pragma "nounroll";
	cvt.s64.s32 	%rd9, %r125;
	add.s64 	%rd10, %rd2, %rd9;
	add.s64 	%rd3, %rd10, 3;
	ld.global.u8 	%rs1, [%rd10];
	setp.eq.s16 	%p6, %rs1, 0;
	@%p6 bra 	$L__BB0_6;
	mul.wide.s32 	%rd11, %r126, 4;
	add.s64 	%rd12, %rd1, %rd11;
	ld.global.f32 	%f83, [%rd12];
	add.f32 	%f134, %f134, %f83;
	ld.global.f32 	%f84, [%rd12+4];
	add.f32 	%f135, %f135, %f84;
	add.s32 	%r136, %r136, 1;
$L__BB0_6:
	ld.global.u8 	%rs2, [%rd3+-2];
	setp.eq.s16 	%p7, %rs2, 0;
	@%p7 bra 	$L__BB0_8;
	mul.wide.s32 	%rd13, %r133, 4;
	add.s64 	%rd14, %rd1, %rd13;
	ld.global.f32 	%f85, [%rd14];
	add.f32 	%f134, %f134, %f85;
	ld.global.f32 	%f86, [%rd14+4];
	add.f32 	%f135, %f135, %f86;
	add.s32 	%r136, %r136, 1;
$L__BB0_8:
	ld.global.u8 	%rs3, [%rd3+-1];
	setp.eq.s16 	%p8, %rs3, 0;
	@%p8 bra 	$L__BB0_10;
	mul.wide.s32 	%rd15, %r132, 4;
	add.s64 	%rd16, %rd1, %rd15;
	ld.global.f32 	%f87, [%rd16];
	add.f32 	%f134, %f134, %f87;
	ld.global.f32 	%f88, [%rd16+4];
	add.f32 	%f135, %f135, %f88;
	add.s32 	%r136, %r136, 1;
$L__BB0_10:
	ld.global.u8 	%rs4, [%rd3];
	setp.eq.s16 	%p9, %rs4, 0;
	@%p9 bra 	$L__BB0_12;
	mul.wide.s32 	%rd17, %r131, 4;
	add.s64 	%rd18, %rd1, %rd17;
	ld.global.f32 	%f89, [%rd18];
	add.f32 	%f134, %f134, %f89;
	ld.global.f32 	%f90, [%rd18+4];
	add.f32 	%f135, %f135, %f90;
	add.s32 	%r136, %r136, 1;
$L__BB0_12:
	ld.global.u8 	%rs5, [%rd3+1];
	setp.eq.s16 	%p10, %rs5, 0;
	@%p10 bra 	$L__BB0_14;
	mul.wide.s32 	%rd19, %r130, 4;
	add.s64 	%rd20, %rd1, %rd19;
	ld.global.f32 	%f91, [%rd20];
	add.f32 	%f134, %f134, %f91;
	ld.global.f32 	%f92, [%rd20+4];
	add.f32 	%f135, %f135, %f92;
	add.s32 	%r136, %r136, 1;
$L__BB0_14:
	ld.global.u8 	%rs6, [%rd3+2];
	setp.eq.s16 	%p11, %rs6, 0;
	@%p11 bra 	$L__BB0_16;
	mul.wide.s32 	%rd21, %r129, 4;
	add.s64 	%rd22, %rd1, %rd21;
	ld.global.f32 	%f93, [%rd22];
	add.f32 	%f134, %f134, %f93;
	ld.global.f32 	%f94, [%rd22+4];
	add.f32 	%f135, %f135, %f94;
	add.s32 	%r136, %r136, 1;
$L__BB0_16:
	ld.global.u8 	%rs7, [%rd3+3];
	setp.eq.s16 	%p12, %rs7, 0;
	@%p12 bra 	$L__BB0_18;
	mul.wide.s32 	%rd23, %r128, 4;
	add.s64 	%rd24, %rd1, %rd23;
	ld.global.f32 	%f95, [%rd24];
	add.f32 	%f134, %f134, %f95;
	ld.global.f32 	%f96, [%rd24+4];
	add.f32 	%f135, %f135, %f96;
	add.s32 	%r136, %r136, 1;
$L__BB0_18:
	ld.global.u8 	%rs8, [%rd3+4];
	setp.eq.s16 	%p13, %rs8, 0;
	@%p13 bra 	$L__BB0_20;
	mul.wide.s32 	%rd25, %r127, 4;
	add.s64 	%rd26, %rd1, %rd25;
	ld.global.f32 	%f97, [%rd26];
	add.f32 	%f134, %f134, %f97;
	ld.global.f32 	%f98, [%rd26+4];
	add.f32 	%f135, %f135, %f98;
	add.s32 	%r136, %r136, 1;
$L__BB0_20:
	add.s32 	%r134, %r134, 8;
	add.s32 	%r133, %r133, %r9;
	add.s32 	%r132, %r132, %r9;
	add.s32 	%r131, %r131, %r9;
	add.s32 	%r130, %r130, %r9;
	add.s32 	%r129, %r129, %r9;
	add.s32 	%r128, %r128, %r9;
	add.s32 	%r127, %r127, %r9;
	add.s32 	%r126, %r126, %r9;
	add.s32 	%r125, %r125, 8;
	setp.ne.s32 	%p14, %r134, 0;
	@%p14 bra 	$L__BB0_4;
$L__BB0_21:
	setp.eq.s32 	%p15, %r5, 0;
	@%p15 bra 	$L__BB0_42;
	and.b32  	%r57, %r84, 3;
	setp.lt.u32 	%p16, %r5, 4;
	@%p16 bra 	$L__BB0_32;
	add.s32 	%r58, %r152, %r4;
	cvt.s64.s32 	%rd27, %r58;
	add.s64 	%rd4, %rd2, %rd27;
	ld.global.u8 	%rs9, [%rd4];
	setp.eq.s16 	%p17, %rs9, 0;
	@%p17 bra 	$L__BB0_25;
	mul.lo.s32 	%r106, %r58, %r85;
	mul.wide.s32 	%rd28, %r106, 4;
	add.s64 	%rd29, %rd1, %rd28;
	ld.global.f32 	%f100, [%rd29];
	add.f32 	%f134, %f134, %f100;
	ld.global.f32 	%f101, [%rd29+4];
	add.f32 	%f135, %f135, %f101;
	add.s32 	%r136, %r136, 1;
$L__BB0_25:
	ld.global.u8 	%rs10, [%rd4+1];
	setp.eq.s16 	%p18, %rs10, 0;
	@%p18 bra 	$L__BB0_27;
	mad.lo.s32 	%r107, %r85, %r58, %r85;
	mul.wide.s32 	%rd30, %r107, 4;
	add.s64 	%rd31, %rd1, %rd30;
	ld.global.f32 	%f102, [%rd31];
	add.f32 	%f134, %f134, %f102;
	ld.global.f32 	%f103, [%rd31+4];
	add.f32 	%f135, %f135, %f103;
	add.s32 	%r136, %r136, 1;
$L__BB0_27:
	ld.global.u8 	%rs11, [%rd4+2];
	setp.eq.s16 	%p19, %rs11, 0;
	@%p19 bra 	$L__BB0_29;
	add.s32 	%r108, %r58, 2;
	mul.lo.s32 	%r109, %r108, %r85;
	mul.wide.s32 	%rd32, %r109, 4;
	add.s64 	%rd33, %rd1, %rd32;
	ld.global.f32 	%f104, [%rd33];
	add.f32 	%f134, %f134, %f104;
	ld.global.f32 	%f105, [%rd33+4];
	add.f32 	%f135, %f135, %f105;
	add.s32 	%r136, %r136, 1;
$L__BB0_29:
	ld.global.u8 	%rs12, [%rd4+3];
	setp.eq.s16 	%p20, %rs12, 0;
	@%p20 bra 	$L__BB0_31;
	add.s32 	%r110, %r58, 3;
	mul.lo.s32 	%r111, %r110, %r85;
	mul.wide.s32 	%rd34, %r111, 4;
	add.s64 	%rd35, %rd1, %rd34;
	ld.global.f32 	%f106, [%rd35];
	add.f32 	%f134, %f134, %f106;
	ld.global.f32 	%f107, [%rd35+4];
	add.f32 	%f135, %f135, %f107;
	add.s32 	%r136, %r136, 1;
$L__BB0_31:
	add.s32 	%r152, %r152, 4;
$L__BB0_32:
	setp.eq.s32 	%p21, %r57, 0;
	@%p21 bra 	$L__BB0_42;
	setp.eq.s32 	%p22, %r57, 1;
	@%p22 bra 	$L__BB0_39;
	add.s32 	%r71, %r152, %r4;
	cvt.s64.s32 	%rd36, %r71;
	add.s64 	%rd5, %rd2, %rd36;
	ld.global.u8 	%rs13, [%rd5];
	setp.eq.s16 	%p23, %rs13, 0;
	@%p23 bra 	$L__BB0_36;
	mul.lo.s32 	%r113, %r71, %r85;
	mul.wide.s32 	%rd37, %r113, 4;
	add.s64 	%rd38, %rd1, %rd37;
	ld.global.f32 	%f109, [%rd38];
	add.f32 	%f134, %f134, %f109;
	ld.global.f32 	%f110, [%rd38+4];
	add.f32 	%f135, %f135, %f110;
	add.s32 	%r136, %r136, 1;
$L__BB0_36:
	ld.global.u8 	%rs14, [%rd5+1];
	setp.eq.s16 	%p24, %rs14, 0;
	@%p24 bra 	$L__BB0_38;
	mad.lo.s32 	%r114, %r85, %r71, %r85;
	mul.wide.s32 	%rd39, %r114, 4;
	add.s64 	%rd40, %rd1, %rd39;
	ld.global.f32 	%f111, [%rd40];
	add.f32 	%f134, %f134, %f111;
	ld.global.f32 	%f112, [%rd40+4];
	add.f32 	%f135, %f135, %f112;
	add.s32 	%r136, %r136, 1;
$L__BB0_38:
	add.s32 	%r152, %r152, 2;
$L__BB0_39:
	and.b32  	%r115, %r84, 1;
	setp.eq.b32 	%p25, %r115, 1;
	not.pred 	%p26, %p25;
	@%p26 bra 	$L__BB0_42;
	add.s32 	%r80, %r152, %r4;
	cvt.s64.s32 	%rd41, %r80;
	add.s64 	%rd42, %rd2, %rd41;
	ld.global.u8 	%rs15, [%rd42];
	setp.eq.s16 	%p27, %rs15, 0;
	@%p27 bra 	$L__BB0_42;
	mul.lo.s32 	%r116, %r80, %r85;
	mul.wide.s32 	%rd43, %r116, 4;
	add.s64 	%rd44, %rd1, %rd43;
	ld.global.f32 	%f113, [%rd44];
	add.f32 	%f134, %f134, %f113;
	ld.global.f32 	%f114, [%rd44+4];
	add.f32 	%f135, %f135, %f114;
	add.s32 	%r136, %r136, 1;
$L__BB0_42:
	cvt.rn.f32.s32 	%f178, %r136;
$L__BB0_43:
	ld.param.u64 	%rd48, [_Z29calculateCenterDistanceKerneliiiiPKfPKbPf_param_6];
	max.f32 	%f115, %f178, 0f3F800000;
	div.rn.f32 	%f116, %f134, %f115;
	div.rn.f32 	%f117, %f135, %f115;
	abs.f32 	%f118, %f116;
	abs.f32 	%f119, %f117;
	mov.b32 	%r117, %f119;
	mov.b32 	%r118, %f118;
	min.s32 	%r119, %r117, %r118;
	mov.b32 	%f120, %r119;
	max.s32 	%r120, %r118, %r117;
	mov.b32 	%f121, %r120;
	and.b32  	%r121, %r120, -33554432;
	xor.b32  	%r122, %r121, 2122317824;
	mov.b32 	%f122, %r122;
	mul.f32 	%f123, %f120, %f122;
	mul.f32 	%f124, %f121, %f122;
	mul.f32 	%f125, %f123, %f123;
	fma.rn.f32 	%f126, %f124, %f124, %f125;
	sqrt.rn.f32 	%f127, %f126;
	or.b32  	%r123, %r121, 8388608;
	mov.b32 	%f128, %r123;
	mul.f32 	%f129, %f127, %f128;
	setp.eq.f32 	%p28, %f120, 0f00000000;
	selp.f32 	%f130, %f121, %f129, %p28;
	setp.eq.f32 	%p29, %f120, 0f7F800000;
	selp.f32 	%f131, 0f7F800000, %f130, %p29;
	mad.lo.s32 	%r124, %r87, %r1, %r94;
	cvta.to.global.u64 	%rd45, %rd48;
	mul.wide.s32 	%rd46, %r124, 4;
	add.s64 	%rd47, %rd45, %rd46;
	st.global.f32 	[%rd47], %f131;
$L__BB0_44:
	ret;

}


// ===== COMPILED SASS (sm_100) =====

	.target	sm_100

	.elftype	@"ET_EXEC"


//--------------------- .note.nv.tkinfo           --------------------------
	.section	.note.nv.tkinfo,"",@"SHT_NOTE"
	.sectionflags	@"SHF_NOTE_NV_TKINFO"
	.tkinfo
        /*0018*/ 	.word	0x00000002
        /*0030*/ 	.string	""
        /*0030*/ 	.string	"ptxas"
        /*0030*/ 	.string	"Cuda compilation tools, release 13.0, V13.0.88"
        /*0030*/ 	.string	"Build cuda_13.0.r13.0/compiler.36424714_0"
        /*0030*/ 	.string	"-arch sm_100 -m 64 "



//--------------------- .note.nv.cuinfo           --------------------------
	.section	.note.nv.cuinfo,"",@"SHT_NOTE"
	.sectionflags	@"SHF_NOTE_NV_CUINFO"
        /*0018*/ 	.short	0x0002
        /*001a*/ 	.short	0x0064
        /*001c*/ 	.short	0x0082
	.zero		2


//--------------------- .nv.info                  --------------------------
	.section	.nv.info,"",@"SHT_CUDA_INFO"
	.align	4


	//----- nvinfo : EIATTR_REGCOUNT
	.align		4
        /*0000*/ 	.byte	0x04, 0x2f
        /*0002*/ 	.short	(.L_1 - .L_0)
	.align		4
.L_0:
        /*0004*/ 	.word	index@(_Z29calculateCenterDistanceKerneliiiiPKfPKbPf)
        /*0008*/ 	.word	0x00000020


	//----- nvinfo : EIATTR_FRAME_SIZE
	.align		4
.L_1:
        /*000c*/ 	.byte	0x04, 0x11
        /*000e*/ 	.short	(.L_3 - .L_2)
	.align		4
.L_2:
        /*0010*/ 	.word	index@($__internal_1_$__cuda_sm3x_div_rn_noftz_f32_slowpath)
        /*0014*/ 	.word	0x00000000


	//----- nvinfo : EIATTR_FRAME_SIZE
	.align		4
.L_3:
        /*0018*/ 	.byte	0x04, 0x11
        /*001a*/ 	.short	(.L_5 - .L_4)
	.align		4
.L_4:
        /*001c*/ 	.word	index@($__internal_0_$__cuda_sm20_sqrt_rn_f32_slowpath)
        /*0020*/ 	.word	0x00000000


	//----- nvinfo : EIATTR_FRAME_SIZE
	.align		4
.L_5:
        /*0024*/ 	.byte	0x04, 0x11
        /*0026*/ 	.short	(.L_7 - .L_6)
	.align		4
.L_6:
        /*0028*/ 	.word	index@(_Z29calculateCenterDistanceKerneliiiiPKfPKbPf)
        /*002c*/ 	.word	0x00000000


	//----- nvinfo : EIATTR_MIN_STACK_SIZE
	.align		4
.L_7:
        /*0030*/ 	.byte	0x04, 0x12
        /*0032*/ 	.short	(.L_9 - .L_8)
	.align		4
.L_8:
        /*0034*/ 	.word	index@(_Z29calculateCenterDistanceKerneliiiiPKfPKbPf)
        /*0038*/ 	.word	0x00000000
.L_9:


//--------------------- .nv.compat                --------------------------
	.section	.nv.compat,"",@"SHT_CUDA_COMPAT_INFO"
	.align	4
        /*0000*/ 	.byte	0x02, 0x09, 0x00, 0x00, 0x02, 0x02, 0x01, 0x00, 0x02, 0x05, 0x05, 0x00, 0x03, 0x07, 0x01, 0x01
        /*0010*/ 	.byte	0x02, 0x03, 0x00, 0x00, 0x02, 0x06, 0x01, 0x00, 0x04, 0x0b, 0x08, 0x00, 0x01, 0x00, 0x00, 0x00
        /*0020*/ 	.byte	0x00, 0x00, 0x00, 0x00


//--------------------- .nv.info._Z29calculateCenterDistanceKerneliiiiPKfPKbPf --------------------------
	.section	.nv.info._Z29calculateCenterDistanceKerneliiiiPKfPKbPf,"",@"SHT_CUDA_INFO"
	.sectionflags	@""
	.align	4


	//----- nvinfo : EIATTR_CUDA_API_VERSION
	.align		4
        /*0000*/ 	.byte	0x04, 0x37
        /*0002*/ 	.short	(.L_11 - .L_10)
.L_10:
        /*0004*/ 	.word	0x00000082


	//----- nvinfo : EIATTR_KPARAM_INFO
	.align		4
.L_11:
        /*0008*/ 	.byte	0x04, 0x17
        /*000a*/ 	.short	(.L_13 - .L_12)
.L_12:
        /*000c*/ 	.word	0x00000000
        /*0010*/ 	.short	0x0006
        /*0012*/ 	.short	0x0020
        /*0014*/ 	.byte	0x00, 0xf5, 0x21, 0x00


	//----- nvinfo : EIATTR_KPARAM_INFO
	.align		4
.L_13:
        /*0018*/ 	.byte	0x04, 0x17
        /*001a*/ 	.short	(.L_15 - .L_14)
.L_14:
        /*001c*/ 	.word	0x00000000
        /*0020*/ 	.short	0x0005
        /*0022*/ 	.short	0x0018
        /*0024*/ 	.byte	0x00, 0xf5, 0x21, 0x00


	//----- nvinfo : EIATTR_KPARAM_INFO
	.align		4
.L_15:
        /*0028*/ 	.byte	0x04, 0x17
        /*002a*/ 	.short	(.L_17 - .L_16)
.L_16:
        /*002c*/ 	.word	0x00000000
        /*0030*/ 	.short	0x0004
        /*0032*/ 	.short	0x0010
        /*0034*/ 	.byte	0x00, 0xf5, 0x21, 0x00


	//----- nvinfo : EIATTR_KPARAM_INFO
	.align		4
.L_17:
        /*0038*/ 	.byte	0x04, 0x17
        /*003a*/ 	.short	(.L_19 - .L_18)
.L_18:
        /*003c*/ 	.word	0x00000000
        /*0040*/ 	.short	0x0003
        /*0042*/ 	.short	0x000c
        /*0044*/ 	.byte	0x00, 0xf0, 0x11, 0x00


	//----- nvinfo : EIATTR_KPARAM_INFO
	.align		4
.L_19:
        /*0048*/ 	.byte	0x04, 0x17
        /*004a*/ 	.short	(.L_21 - .L_20)
.L_20:
        /*004c*/ 	.word	0x00000000
        /*0050*/ 	.short	0x0002
        /*0052*/ 	.short	0x0008
        /*0054*/ 	.byte	0x00, 0xf0, 0x11, 0x00


	//----- nvinfo : EIATTR_KPARAM_INFO
	.align		4
.L_21:
        /*0058*/ 	.byte	0x04, 0x17
        /*005a*/ 	.short	(.L_23 - .L_22)
.L_22:
        /*005c*/ 	.word	0x00000000
        /*0060*/ 	.short	0x0001
        /*0062*/ 	.short	0x0004
        /*0064*/ 	.byte	0x00, 0xf0, 0x11, 0x00


	//----- nvinfo : EIATTR_KPARAM_INFO
	.align		4
.L_23:
        /*0068*/ 	.byte	0x04, 0x17
        /*006a*/ 	.short	(.L_25 - .L_24)
.L_24:
        /*006c*/ 	.word	0x00000000
        /*0070*/ 	.short	0x0000
        /*0072*/ 	.short	0x0000
        /*0074*/ 	.byte	0x00, 0xf0, 0x11, 0x00


	//----- nvinfo : EIATTR_SPARSE_MMA_MASK
	.align		4
.L_25:
        /*0078*/ 	.byte	0x03, 0x50
        /*007a*/ 	.short	0x0000


	//----- nvinfo : EIATTR_MAXREG_COUNT
	.align		4
        /*007c*/ 	.byte	0x03, 0x1b
        /*007e*/ 	.short	0x00ff


	//----- nvinfo : EIATTR_MERCURY_ISA_VERSION
	.align		4
        /*0080*/ 	.byte	0x03, 0x5f
        /*0082*/ 	.short	0x0101


	//----- nvinfo : EIATTR_VRC_CTA_INIT_COUNT
	.align		4
        /*0084*/ 	.byte	0x02, 0x4a
	.zero		1
	.zero		1


	//----- nvinfo : EIATTR_EXIT_INSTR_OFFSETS
	.align		4
        /*0088*/ 	.byte	0x04, 0x1c
        /*008a*/ 	.short	(.L_27 - .L_26)


	//   ....[0]....
.L_26:
        /*008c*/ 	.word	0x000000c0


	//   ....[1]....
        /*0090*/ 	.word	0x00001360


	//----- nvinfo : EIATTR_CRS_STACK_SIZE
	.align		4
.L_27:
        /*0094*/ 	.byte	0x04, 0x1e
        /*0096*/ 	.short	(.L_29 - .L_28)
.L_28:
        /*0098*/ 	.word	0x00000000


	//----- nvinfo : EIATTR_CBANK_PARAM_SIZE
	.align		4
.L_29:
        /*009c*/ 	.byte	0x03, 0x19
        /*009e*/ 	.short	0x0028


	//----- nvinfo : EIATTR_PARAM_CBANK
	.align		4
        /*00a0*/ 	.byte	0x04, 0x0a
        /*00a2*/ 	.short	(.L_31 - .L_30)
	.align		4
.L_30:
        /*00a4*/ 	.word	index@(.nv.constant0._Z29calculateCenterDistanceKerneliiiiPKfPKbPf)
        /*00a8*/ 	.short	0x0380
        /*00aa*/ 	.short	0x0028


	//----- nvinfo : EIATTR_SW_WAR
	.align		4
.L_31:
        /*00ac*/ 	.byte	0x04, 0x36
        /*00ae*/ 	.short	(.L_33 - .L_32)
.L_32:
        /*00b0*/ 	.word	0x00000008
.L_33:


//--------------------- .nv.callgraph             --------------------------
	.section	.nv.callgraph,"",@"SHT_CUDA_CALLGRAPH"
	.align	4
	.sectionentsize	8
	.align		4
        /*0000*/ 	.word	0x00000000
	.align		4
        /*0004*/ 	.word	0xffffffff
	.align		4
        /*0008*/ 	.word	0x00000000
	.align		4
        /*000c*/ 	.word	0xfffffffe
	.align		4
        /*0010*/ 	.word	0x00000000
	.align		4
        /*0014*/ 	.word	0xfffffffd
	.align		4
        /*0018*/ 	.word	0x00000000
	.align		4
        /*001c*/ 	.word	0xfffffffc


//--------------------- .text._Z29calculateCenterDistanceKerneliiiiPKfPKbPf --------------------------
	.section	.text._Z29calculateCenterDistanceKerneliiiiPKfPKbPf,"ax",@progbits
	.align	128
        .global         _Z29calculateCenterDistanceKerneliiiiPKfPKbPf
        .type           _Z29calculateCenterDistanceKerneliiiiPKfPKbPf,@function
        .size           _Z29calculateCenterDistanceKerneliiiiPKfPKbPf,(.L_x_28 - _Z29calculateCenterDistanceKerneliiiiPKfPKbPf)
        .other          _Z29calculateCenterDistanceKerneliiiiPKfPKbPf,@"STO_CUDA_ENTRY STV_DEFAULT"
_Z29calculateCenterDistanceKerneliiiiPKfPKbPf:
.text._Z29calculateCenterDistanceKerneliiiiPKfPKbPf:
[----:B------:R-:W-:Y:S01]  /*0000*/  LDC R1, c[0x0][0x37c] ;  /* 0x0000df00ff017b82 */ /* 0x000fe20000000800 */
[----:B------:R-:W0:Y:S07]  /*0010*/  S2R R5, SR_TID.Y ;  /* 0x0000000000057919 */ /* 0x000e2e0000002200 */
[----:B------:R-:W1:Y:S01]  /*0020*/  LDC R3, c[0x0][0x360] ;  /* 0x0000d800ff037b82 */ /* 0x000e620000000800 */
[----:B------:R-:W2:Y:S01]  /*0030*/  LDCU.64 UR6, c[0x0][0x380] ;  /* 0x00007000ff0677ac */ /* 0x000ea20008000a00 */
[----:B------:R-:W1:Y:S06]  /*0040*/  S2R R0, SR_TID.X ;  /* 0x0000000000007919 */ /* 0x000e6c0000002100 */
[----:B------:R-:W0:Y:S08]  /*0050*/  S2UR UR5, SR_CTAID.Y ;  /* 0x00000000000579c3 */ /* 0x000e300000002600 */
[----:B------:R-:W0:Y:S08]  /*0060*/  LDC R2, c[0x0][0x364] ;  /* 0x0000d900ff027b82 */ /* 0x000e300000000800 */
[----:B------:R-:W1:Y:S01]  /*0070*/  S2UR UR4, SR_CTAID.X ;  /* 0x00000000000479c3 */ /* 0x000e620000002500 */
[----:B0-----:R-:W-:-:S05]  /*0080*/  IMAD R2, R2, UR5, R5 ;  /* 0x0000000502027c24 */ /* 0x001fca000f8e0205 */
[----:B--2---:R-:W-:Y:S01]  /*0090*/  ISETP.GE.AND P0, PT, R2, UR7, PT ;  /* 0x0000000702007c0c */ /* 0x004fe2000bf06270 */
[----:B-1----:R-:W-:-:S05]  /*00a0*/  IMAD R3, R3, UR4, R0 ;  /* 0x0000000403037c24 */ /* 0x002fca000f8e0200 */
[----:B------:R-:W-:-:S13]  /*00b0*/  ISETP.GE.OR P0, PT, R3, UR6, P0 ;  /* 0x0000000603007c0c */ /* 0x000fda0008706670 */
[----:B------:R-:W-:Y:S05]  /*00c0*/  @P0 EXIT ;  /* 0x000000000000094d */ /* 0x000fea0003800000 */
[----:B------:R-:W0:Y:S01]  /*00d0*/  LDCU UR5, c[0x0][0x388] ;  /* 0x00007100ff0577ac */ /* 0x000e220008000800 */
[----:B------:R-:W-:Y:S02]  /*00e0*/  HFMA2 R4, -RZ, RZ, 0, 0 ;  /* 0x00000000ff047431 */ /* 0x000fe400000001ff */
[----:B------:R-:W-:Y:S01]  /*00f0*/  IMAD.MOV.U32 R0, RZ, RZ, RZ ;  /* 0x000000ffff007224 */ /* 0x000fe200078e00ff */
[----:B------:R-:W-:Y:S01]  /*0100*/  MOV R7, RZ ;  /* 0x000000ff00077202 */ /* 0x000fe20000000f00 */
[----:B------:R-:W1:Y:S01]  /*0110*/  LDCU.64 UR8, c[0x0][0x358] ;  /* 0x00006b00ff0877ac */ /* 0x000e620008000a00 */
[----:B0-----:R-:W-:-:S09]  /*0120*/  UISETP.GE.AND UP0, UPT, UR5, 0x1, UPT ;  /* 0x000000010500788c */ /* 0x001fd2000bf06270 */
[----:B-1----:R-:W-:Y:S05]  /*0130*/  BRA.U !UP0, `(.L_x_0) ;  /* 0x0000000d088c7547 */ /* 0x002fea000b800000 */
[----:B------:R-:W-:Y:S01]  /*0140*/  UISETP.GE.U32.AND UP1, UPT, UR5, 0x8, UPT ;  /* 0x000000080500788c */ /* 0x000fe2000bf26070 */
[----:B------:R-:W-:Y:S01]  /*0150*/  IMAD R9, R3, UR7, R2 ;  /* 0x0000000703097c24 */ /* 0x000fe2000f8e0202 */
[----:B------:R-:W-:Y:S01]  /*0160*/  ULOP3.LUT UR6, UR5, 0x7, URZ, 0xc0, !UPT ;  /* 0x0000000705067892 */ /* 0x000fe2000f8ec0ff */
[----:B------:R-:W-:Y:S01]  /*0170*/  IMAD.MOV.U32 R0, RZ, RZ, RZ ;  /* 0x000000ffff007224 */ /* 0x000fe200078e00ff */
[----:B------:R-:W-:Y:S01]  /*0180*/  CS2R R4, SRZ ;  /* 0x0000000000047805 */ /* 0x000fe2000001ff00 */
[----:B------:R-:W-:Y:S01]  /*0190*/  IMAD R6, R9, UR5, RZ ;  /* 0x0000000509067c24 */ /* 0x000fe2000f8e02ff */
[----:B------:R-:W-:Y:S01]  /*01a0*/  UISETP.NE.AND UP0, UPT, UR6, URZ, UPT ;  /* 0x000000ff0600728c */ /* 0x000fe2000bf05270 */
[----:B------:R-:W-:Y:S02]  /*01b0*/  UMOV UR4, URZ ;  /* 0x000000ff00047c82 */ /* 0x000fe40008000000 */
[----:B------:R-:W-:Y:S08]  /*01c0*/  BRA.U !UP1, `(.L_x_1) ;  /* 0x0000000509b47547 */ /* 0x000ff0000b800000 */
[----:B------:R-:W0:Y:S01]  /*01d0*/  LDC R7, c[0x0][0x38c] ;  /* 0x0000e300ff077b82 */ /* 0x000e220000000800 */
[C---:B------:R-:W-:Y:S01]  /*01e0*/  IADD3 R19, PT, PT, R6.reuse, 0x2, RZ ;  /* 0x0000000206137810 */ /* 0x040fe20007ffe0ff */
[C---:B------:R-:W-:Y:S01]  /*01f0*/  VIADD R10, R6.reuse, 0x3 ;  /* 0x00000003060a7836 */ /* 0x040fe20000000000 */
[C---:B------:R-:W-:Y:S01]  /*0200*/  IADD3 R11, PT, PT, R6.reuse, 0x4, RZ ;  /* 0x00000004060b7810 */ /* 0x040fe20007ffe0ff */
[C---:B------:R-:W-:Y:S01]  /*0210*/  VIADD R12, R6.reuse, 0x5 ;  /* 0x00000005060c7836 */ /* 0x040fe20000000000 */
[C---:B------:R-:W-:Y:S01]  /*0220*/  IADD3 R13, PT, PT, R6.reuse, 0x6, RZ ;  /* 0x00000006060d7810 */ /* 0x040fe20007ffe0ff */
[----:B------:R-:W-:Y:S01]  /*0230*/  VIADD R18, R6, 0x7 ;  /* 0x0000000706127836 */ /* 0x000fe20000000000 */
[----:B------:R-:W-:Y:S01]  /*0240*/  ULOP3.LUT UR4, UR5, 0x7ffffff8, URZ, 0xc0, !UPT ;  /* 0x7ffffff805047892 */ /* 0x000fe2000f8ec0ff */
[----:B------:R-:W1:Y:S01]  /*0250*/  LDC R8, c[0x0][0x38c] ;  /* 0x0000e300ff087b82 */ /* 0x000e620000000800 */
[----:B------:R-:W-:Y:S01]  /*0260*/  IMAD.MOV.U32 R5, RZ, RZ, RZ ;  /* 0x000000ffff057224 */ /* 0x000fe200078e00ff */
[----:B------:R-:W-:Y:S01]  /*0270*/  MOV R20, R6 ;  /* 0x0000000600147202 */ /* 0x000fe20000000f00 */
[----:B------:R-:W2:Y:S01]  /*0280*/  LDCU.64 UR10, c[0x0][0x398] ;  /* 0x00007300ff0a77ac */ /* 0x000ea20008000a00 */
[----:B0-----:R-:W-:Y:S01]  /*0290*/  IMAD R0, R7, UR5, RZ ;  /* 0x0000000507007c24 */ /* 0x001fe2000f8e02ff */
[----:B------:R-:W-:Y:S01]  /*02a0*/  UIADD3 UR5, UPT, UPT, -UR4, URZ, URZ ;  /* 0x000000ff04057290 */ /* 0x000fe2000fffe1ff */
[----:B------:R-:W-:-:S02]  /*02b0*/  IMAD R19, R19, R7, RZ ;  /* 0x0000000713137224 */ /* 0x000fc400078e02ff */
[----:B------:R-:W-:Y:S02]  /*02c0*/  IMAD R9, R9, R0, RZ ;  /* 0x0000000009097224 */ /* 0x000fe400078e02ff */
[----:B------:R-:W-:Y:S02]  /*02d0*/  HFMA2 R0, -RZ, RZ, 0, 0 ;  /* 0x00000000ff007431 */ /* 0x000fe400000001ff */
[-C--:B------:R-:W-:Y:S02]  /*02e0*/  IMAD R10, R10, R7.reuse, RZ ;  /* 0x000000070a0a7224 */ /* 0x080fe400078e02ff */
[-C--:B------:R-:W-:Y:S02]  /*02f0*/  IMAD R11, R11, R7.reuse, RZ ;  /* 0x000000070b0b7224 */ /* 0x080fe400078e02ff */
[-C--:B------:R-:W-:Y:S02]  /*0300*/  IMAD R12, R12, R7.reuse, RZ ;  /* 0x000000070c0c7224 */ /* 0x080fe400078e02ff */
[----:B------:R-:W-:-:S02]  /*0310*/  IMAD R13, R13, R7, RZ ;  /* 0x000000070d0d7224 */ /* 0x000fc400078e02ff */
[-C--:B------:R-:W-:Y:S02]  /*0320*/  IMAD R18, R18, R7.reuse, RZ ;  /* 0x0000000712127224 */ /* 0x080fe400078e02ff */
[----:B-12---:R-:W-:-:S07]  /*0330*/  IMAD R7, R6, R7, R7 ;  /* 0x0000000706077224 */ /* 0x006fce00078e0207 */
.L_x_2:
[----:B------:R-:W-:-:S04]  /*0340*/  IADD3 R14, P0, PT, R20, UR10, RZ ;  /* 0x0000000a140e7c10 */ /* 0x000fc8000ff1e0ff */
[----:B------:R-:W-:-:S05]  /*0350*/  LEA.HI.X.SX32 R15, R20, UR11, 0x1, P0 ;  /* 0x0000000b140f7c11 */ /* 0x000fca00080f0eff */
[----:B------:R-:W2:Y:S04]  /*0360*/  LDG.E.U8 R16, desc[UR8][R14.64] ;  /* 0x000000080e107981 */ /* 0x000ea8000c1e1100 */
[----:B------:R-:W3:Y:S04]  /*0370*/  LDG.E.U8 R17, desc[UR8][R14.64+0x2] ;  /* 0x000002080e117981 */ /* 0x000ee8000c1e1100 */
[----:B------:R-:W4:Y:S04]  /*0380*/  LDG.E.U8 R24, desc[UR8][R14.64+0x3] ;  /* 0x000003080e187981 */ /* 0x000f28000c1e1100 */
[----:B------:R-:W5:Y:S01]  /*0390*/  LDG.E.U8 R25, desc[UR8][R14.64+0x4] ;  /* 0x000004080e197981 */ /* 0x000f62000c1e1100 */
[----:B--2---:R-:W-:-:S03]  /*03a0*/  ISETP.NE.AND P6, PT, R16, RZ, PT ;  /* 0x000000ff1000720c */ /* 0x004fc60003fc5270 */
[----:B------:R-:W2:Y:S10]  /*03b0*/  LDG.E.U8 R16, desc[UR8][R14.64+0x1] ;  /* 0x000001080e107981 */ /* 0x000eb4000c1e1100 */
[----:B------:R-:W0:Y:S02]  /*03c0*/  @P6 LDC.64 R26, c[0x0][0x390] ;  /* 0x0000e400ff1a6b82 */ /* 0x000e240000000a00 */
[----:B0-----:R-:W-:-:S05]  /*03d0*/  @P6 IMAD.WIDE R26, R9, 0x4, R26 ;  /* 0x00000004091a6825 */ /* 0x001fca00078e021a */
[----:B------:R-:W2:Y:S01]  /*03e0*/  @P6 LDG.E R21, desc[UR8][R26.64] ;  /* 0x000000081a156981 */ /* 0x000ea2000c1e1900 */
[----:B---3--:R-:W-:Y:S02]  /*03f0*/  ISETP.NE.AND P4, PT, R17, RZ, PT ;  /* 0x000000ff1100720c */ /* 0x008fe40003f85270 */
[----:B----4-:R-:W-:Y:S02]  /*0400*/  ISETP.NE.AND P3, PT, R24, RZ, PT ;  /* 0x000000ff1800720c */ /* 0x010fe40003f65270 */
[----:B------:R-:W3:Y:S04]  /*0410*/  LDG.E.U8 R24, desc[UR8][R14.64+0x6] ;  /* 0x000006080e187981 */ /* 0x000ee8000c1e1100 */
[----:B------:R-:W4:Y:S04]  /*0420*/  @P6 LDG.E R26, desc[UR8][R26.64+0x4] ;  /* 0x000004081a1a6981 */ /* 0x000f28000c1e1900 */
[----:B------:R-:W4:Y:S01]  /*0430*/  LDG.E.U8 R27, desc[UR8][R14.64+0x7] ;  /* 0x000007080e1b7981 */ /* 0x000f22000c1e1100 */
[----:B-----5:R-:W-:-:S02]  /*0440*/  ISETP.NE.AND P2, PT, R25, RZ, PT ;  /* 0x000000ff1900720c */ /* 0x020fc40003f45270 */
[----:B--2---:R-:W-:Y:S02]  /*0450*/  ISETP.NE.AND P5, PT, R16, RZ, PT ;  /* 0x000000ff1000720c */ /* 0x004fe40003fa5270 */
[----:B------:R-:W0:Y:S11]  /*0460*/  @P4 LDC.64 R16, c[0x0][0x390] ;  /* 0x0000e400ff104b82 */ /* 0x000e360000000a00 */
[----:B------:R-:W1:Y:S01]  /*0470*/  @P5 LDC.64 R28, c[0x0][0x390] ;  /* 0x0000e400ff1c5b82 */ /* 0x000e620000000a00 */
[----:B0-----:R-:W-:-:S04]  /*0480*/  @P4 IMAD.WIDE R16, R19, 0x4, R16 ;  /* 0x0000000413104825 */ /* 0x001fc800078e0210 */
[----:B-1----:R-:W-:-:S04]  /*0490*/  @P5 IMAD.WIDE R28, R7, 0x4, R28 ;  /* 0x00000004071c5825 */ /* 0x002fc800078e021c */
[----:B------:R-:W-:Y:S01]  /*04a0*/  @P6 FADD R4, R4, R21 ;  /* 0x0000001504046221 */ /* 0x000fe20000000000 */
[----:B------:R-:W2:Y:S04]  /*04b0*/  @P5 LDG.E R22, desc[UR8][R28.64+0x4] ;  /* 0x000004081c165981 */ /* 0x000ea8000c1e1900 */
[----:B------:R-:W5:Y:S04]  /*04c0*/  @P4 LDG.E R21, desc[UR8][R16.64] ;  /* 0x0000000810154981 */ /* 0x000f68000c1e1900 */
[----:B------:R-:W5:Y:S04]  /*04d0*/  @P5 LDG.E R23, desc[UR8][R28.64] ;  /* 0x000000081c175981 */ /* 0x000f68000c1e1900 */
[----:B------:R-:W5:Y:S04]  /*04e0*/  @P4 LDG.E R16, desc[UR8][R16.64+0x4] ;  /* 0x0000040810104981 */ /* 0x000f68000c1e1900 */
[----:B------:R0:W5:Y:S02]  /*04f0*/  LDG.E.U8 R17, desc[UR8][R14.64+0x5] ;  /* 0x000005080e117981 */ /* 0x000164000c1e1100 */
[----:B0-----:R-:W0:Y:S02]  /*0500*/  @P3 LDC.64 R14, c[0x0][0x390] ;  /* 0x0000e400ff0e3b82 */ /* 0x001e240000000a00 */
[----:B0-----:R-:W-:-:S05]  /*0510*/  @P3 IMAD.WIDE R14, R10, 0x4, R14 ;  /* 0x000000040a0e3825 */ /* 0x001fca00078e020e */
[----:B------:R-:W5:Y:S01]  /*0520*/  @P3 LDG.E R25, desc[UR8][R14.64] ;  /* 0x000000080e193981 */ /* 0x000f62000c1e1900 */
[----:B---3--:R-:W-:Y:S01]  /*0530*/  ISETP.NE.AND P0, PT, R24, RZ, PT ;  /* 0x000000ff1800720c */ /* 0x008fe20003f05270 */
[----:B----4-:R-:W-:Y:S01]  /*0540*/  @P6 FADD R0, R0, R26 ;  /* 0x0000001a00006221 */ /* 0x010fe20000000000 */
[----:B------:R-:W-:Y:S01]  /*0550*/  @P6 VIADD R5, R5, 0x1 ;  /* 0x0000000105056836 */ /* 0x000fe20000000000 */
[----:B------:R-:W-:Y:S01]  /*0560*/  ISETP.NE.AND P6, PT, R27, RZ, PT ;  /* 0x000000ff1b00720c */ /* 0x000fe20003fc5270 */
[----:B------:R-:W3:Y:S01]  /*0570*/  @P3 LDG.E R14, desc[UR8][R14.64+0x4] ;  /* 0x000004080e0e3981 */ /* 0x000ee2000c1e1900 */
[----:B--2---:R-:W-:-:S04]  /*0580*/  @P5 FADD R0, R0, R22 ;  /* 0x0000001600005221 */ /* 0x004fc80000000000 */
[----:B-----5:R-:W-:Y:S01]  /*0590*/  @P4 FADD R0, R0, R16 ;  /* 0x0000001000004221 */ /* 0x020fe20000000000 */
[----:B------:R-:W-:-:S03]  /*05a0*/  ISETP.NE.AND P1, PT, R17, RZ, PT ;  /* 0x000000ff1100720c */ /* 0x000fc60003f25270 */
[----:B------:R-:W0:Y:S01]  /*05b0*/  @P0 LDC.64 R16, c[0x0][0x390] ;  /* 0x0000e400ff100b82 */ /* 0x000e220000000a00 */
[----:B------:R-:W-:-:S07]  /*05c0*/  @P5 FADD R4, R4, R23 ;  /* 0x0000001704045221 */ /* 0x000fce0000000000 */
[----:B------:R-:W1:Y:S08]  /*05d0*/  @P2 LDC.64 R22, c[0x0][0x390] ;  /* 0x0000e400ff162b82 */ /* 0x000e700000000a00 */
[----:B------:R-:W2:Y:S01]  /*05e0*/  @P1 LDC.64 R28, c[0x0][0x390] ;  /* 0x0000e400ff1c1b82 */ /* 0x000ea20000000a00 */
[----:B0-----:R-:W-:-:S05]  /*05f0*/  @P0 IMAD.WIDE R16, R13, 0x4, R16 ;  /* 0x000000040d100825 */ /* 0x001fca00078e0210 */
[----:B------:R-:W4:Y:S04]  /*0600*/  @P0 LDG.E R26, desc[UR8][R16.64] ;  /* 0x00000008101a0981 */ /* 0x000f28000c1e1900 */
[----:B------:R0:W5:Y:S02]  /*0610*/  @P0 LDG.E R15, desc[UR8][R16.64+0x4] ;  /* 0x00000408100f0981 */ /* 0x000164000c1e1900 */
[----:B0-----:R-:W0:Y:S01]  /*0620*/  @P6 LDC.64 R16, c[0x0][0x390] ;  /* 0x0000e400ff106b82 */ /* 0x001e220000000a00 */
[----:B-1----:R-:W-:-:S04]  /*0630*/  @P2 IMAD.WIDE R22, R11, 0x4, R22 ;  /* 0x000000040b162825 */ /* 0x002fc800078e0216 */
[----:B------:R-:W-:Y:S01]  /*0640*/  @P4 FADD R4, R4, R21 ;  /* 0x0000001504044221 */ /* 0x000fe20000000000 */
[----:B--2---:R-:W-:Y:S01]  /*0650*/  @P1 IMAD.WIDE R28, R12, 0x4, R28 ;  /* 0x000000040c1c1825 */ /* 0x004fe200078e021c */
[----:B------:R-:W2:Y:S04]  /*0660*/  @P2 LDG.E R21, desc[UR8][R22.64] ;  /* 0x0000000816152981 */ /* 0x000ea8000c1e1900 */
[----:B------:R-:W4:Y:S04]  /*0670*/  @P2 LDG.E R24, desc[UR8][R22.64+0x4] ;  /* 0x0000040816182981 */ /* 0x000f28000c1e1900 */
[----:B------:R-:W5:Y:S01]  /*0680*/  @P1 LDG.E R27, desc[UR8][R28.64] ;  /* 0x000000081c1b1981 */ /* 0x000f62000c1e1900 */
[----:B------:R-:W-:-:S03]  /*0690*/  @P3 FADD R4, R4, R25 ;  /* 0x0000001904043221 */ /* 0x000fc60000000000 */
[----:B------:R-:W5:Y:S01]  /*06a0*/  @P1 LDG.E R29, desc[UR8][R28.64+0x4] ;  /* 0x000004081c1d1981 */ /* 0x000f62000c1e1900 */
[----:B0-----:R-:W-:-:S05]  /*06b0*/  @P6 IMAD.WIDE R16, R18, 0x4, R16 ;  /* 0x0000000412106825 */ /* 0x001fca00078e0210 */
[----:B------:R-:W5:Y:S04]  /*06c0*/  @P6 LDG.E R25, desc[UR8][R16.64] ;  /* 0x0000000810196981 */ /* 0x000f68000c1e1900 */
[----:B------:R-:W5:Y:S01]  /*06d0*/  @P6 LDG.E R23, desc[UR8][R16.64+0x4] ;  /* 0x0000040810176981 */ /* 0x000f62000c1e1900 */
[----:B------:R-:W-:-:S05]  /*06e0*/  @P5 IADD3 R5, PT, PT, R5, 0x1, RZ ;  /* 0x0000000105055810 */ /* 0x000fca0007ffe0ff */
[----:B------:R-:W-:Y:S02]  /*06f0*/  @P4 VIADD R5, R5, 0x1 ;  /* 0x0000000105054836 */ /* 0x000fe40000000000 */
[----:B---3--:R-:W-:Y:S01]  /*0700*/  @P3 FADD R0, R0, R14 ;  /* 0x0000000e00003221 */ /* 0x008fe20000000000 */
[----:B------:R-:W-:Y:S02]  /*0710*/  UIADD3 UR5, UPT, UPT, UR5, 0x8, URZ ;  /* 0x0000000805057890 */ /* 0x000fe4000fffe0ff */
[----:B------:R-:W-:Y:S02]  /*0720*/  @P3 IADD3 R5, PT, PT, R5, 0x1, RZ ;  /* 0x0000000105053810 */ /* 0x000fe40007ffe0ff */
[----:B------:R-:W-:Y:S02]  /*0730*/  UISETP.NE.AND UP1, UPT, UR5, URZ, UPT ;  /* 0x000000ff0500728c */ /* 0x000fe4000bf25270 */
[----:B------:R-:W-:-:S05]  /*0740*/  @P2 IADD3 R5, PT, PT, R5, 0x1, RZ ;  /* 0x0000000105052810 */ /* 0x000fca0007ffe0ff */
[----:B------:R-:W-:Y:S01]  /*0750*/  @P1 VIADD R5, R5, 0x1 ;  /* 0x0000000105051836 */ /* 0x000fe20000000000 */
[----:B------:R-:W-:-:S04]  /*0760*/  LEA R9, R8, R9, 0x3 ;  /* 0x0000000908097211 */ /* 0x000fc800078e18ff */
[----:B------:R-:W-:Y:S01]  /*0770*/  @P0 IADD3 R5, PT, PT, R5, 0x1, RZ ;  /* 0x0000000105050810 */ /* 0x000fe20007ffe0ff */
[----:B------:R-:W-:Y:S01]  /*0780*/  VIADD R20, R20, 0x8 ;  /* 0x0000000814147836 */ /* 0x000fe20000000000 */
[C---:B------:R-:W-:Y:S01]  /*0790*/  LEA R7, R8.reuse, R7, 0x3 ;  /* 0x0000000708077211 */ /* 0x040fe200078e18ff */
[C---:B------:R-:W-:Y:S01]  /*07a0*/  IMAD R11, R8.reuse, 0x8, R11 ;  /* 0x00000008080b7824 */ /* 0x040fe200078e020b */
[C---:B------:R-:W-:Y:S01]  /*07b0*/  LEA R19, R8.reuse, R19, 0x3 ;  /* 0x0000001308137211 */ /* 0x040fe200078e18ff */
[C---:B------:R-:W-:Y:S01]  /*07c0*/  IMAD R13, R8.reuse, 0x8, R13 ;  /* 0x00000008080d7824 */ /* 0x040fe200078e020d */
[C---:B------:R-:W-:Y:S02]  /*07d0*/  LEA R10, R8.reuse, R10, 0x3 ;  /* 0x0000000a080a7211 */ /* 0x040fe400078e18ff */
[C---:B------:R-:W-:Y:S02]  /*07e0*/  LEA R12, R8.reuse, R12, 0x3 ;  /* 0x0000000c080c7211 */ /* 0x040fe400078e18ff */
[----:B------:R-:W-:-:S02]  /*07f0*/  LEA R18, R8, R18, 0x3 ;  /* 0x0000001208127211 */ /* 0x000fc400078e18ff */
[----:B------:R-:W-:Y:S01]  /*0800*/  @P6 IADD3 R5, PT, PT, R5, 0x1, RZ ;  /* 0x0000000105056810 */ /* 0x000fe20007ffe0ff */
[----:B--2---:R-:W-:Y:S01]  /*0810*/  @P2 FADD R4, R4, R21 ;  /* 0x0000001504042221 */ /* 0x004fe20000000000 */
[----:B----4-:R-:W-:-:S03]  /*0820*/  @P2 FADD R0, R0, R24 ;  /* 0x0000001800002221 */ /* 0x010fc60000000000 */
[----:B-----5:R-:W-:-:S04]  /*0830*/  @P1 FADD R4, R4, R27 ;  /* 0x0000001b04041221 */ /* 0x020fc80000000000 */
[----:B------:R-:W-:Y:S01]  /*0840*/  @P0 FADD R4, R4, R26 ;  /* 0x0000001a04040221 */ /* 0x000fe20000000000 */
[----:B------:R-:W-:-:S04]  /*0850*/  @P1 FADD R0, R0, R29 ;  /* 0x0000001d00001221 */ /* 0x000fc80000000000 */
[----:B------:R-:W-:Y:S01]  /*0860*/  @P0 FADD R0, R0, R15 ;  /* 0x0000000f00000221 */ /* 0x000fe20000000000 */
[----:B------:R-:W-:-:S03]  /*0870*/  @P6 FADD R4, R4, R25 ;  /* 0x0000001904046221 */ /* 0x000fc60000000000 */
[----:B------:R-:W-:Y:S01]  /*0880*/  @P6 FADD R0, R0, R23 ;  /* 0x0000001700006221 */ /* 0x000fe20000000000 */
[----:B------:R-:W-:Y:S06]  /*0890*/  BRA.U UP1, `(.L_x_2) ;  /* 0xfffffff901a87547 */ /* 0x000fec000b83ffff */
.L_x_1:
[----:B------:R-:W-:Y:S05]  /*08a0*/  BRA.U !UP0, `(.L_x_3) ;  /* 0x0000000508ac7547 */ /* 0x000fea000b800000 */
[----:B------:R-:W0:Y:S01]  /*08b0*/  LDCU UR5, c[0x0][0x388] ;  /* 0x00007100ff0577ac */ /* 0x000e220008000800 */
[----:B------:R-:W-:Y:S02]  /*08c0*/  UISETP.GE.U32.AND UP0, UPT, UR6, 0x4, UPT ;  /* 0x000000040600788c */ /* 0x000fe4000bf06070 */
[----:B0-----:R-:W-:-:S04]  /*08d0*/  ULOP3.LUT UR7, UR5, 0x3, URZ, 0xc0, !UPT ;  /* 0x0000000305077892 */ /* 0x001fc8000f8ec0ff */
[----:B------:R-:W-:-:S03]  /*08e0*/  UISETP.NE.AND UP1, UPT, UR7, URZ, UPT ;  /* 0x000000ff0700728c */ /* 0x000fc6000bf25270 */
[----:B------:R-:W-:Y:S08]  /*08f0*/  BRA.U !UP0, `(.L_x_4) ;  /* 0x0000000108cc7547 */ /* 0x000ff0000b800000 */
[----:B------:R-:W0:Y:S01]  /*0900*/  LDCU.64 UR10, c[0x0][0x398] ;  /* 0x00007300ff0a77ac */ /* 0x000e220008000a00 */
[----:B------:R-:W-:-:S05]  /*0910*/  VIADD R7, R6, UR4 ;  /* 0x0000000406077c36 */ /* 0x000fca0008000000 */
[----:B0-----:R-:W-:-:S04]  /*0920*/  IADD3 R8, P0, PT, R7, UR10, RZ ;  /* 0x0000000a07087c10 */ /* 0x001fc8000ff1e0ff */
[----:B------:R-:W-:-:S05]  /*0930*/  LEA.HI.X.SX32 R9, R7, UR11, 0x1, P0 ;  /* 0x0000000b07097c11 */ /* 0x000fca00080f0eff */
[----:B------:R-:W2:Y:S04]  /*0940*/  LDG.E.U8 R13, desc[UR8][R8.64] ;  /* 0x00000008080d7981 */ /* 0x000ea8000c1e1100 */
[----:B------:R-:W3:Y:S04]  /*0950*/  LDG.E.U8 R10, desc[UR8][R8.64+0x1] ;  /* 0x00000108080a7981 */ /* 0x000ee8000c1e1100 */
[----:B------:R-:W4:Y:S04]  /*0960*/  LDG.E.U8 R11, desc[UR8][R8.64+0x2] ;  /* 0x00000208080b7981 */ /* 0x000f28000c1e1100 */
[----:B------:R-:W5:Y:S01]  /*0970*/  LDG.E.U8 R12, desc[UR8][R8.64+0x3] ;  /* 0x00000308080c7981 */ /* 0x000f62000c1e1100 */
[----:B--2---:R-:W-:-:S02]  /*0980*/  ISETP.NE.AND P0, PT, R13, RZ, PT ;  /* 0x000000ff0d00720c */ /* 0x004fc40003f05270 */
[----:B---3--:R-:W-:Y:S02]  /*0990*/  ISETP.NE.AND P1, PT, R10, RZ, PT ;  /* 0x000000ff0a00720c */ /* 0x008fe40003f25270 */
[----:B----4-:R-:W-:Y:S02]  /*09a0*/  ISETP.NE.AND P2, PT, R11, RZ, PT ;  /* 0x000000ff0b00720c */ /* 0x010fe40003f45270 */
[----:B-----5:R-:W-:-:S07]  /*09b0*/  ISETP.NE.AND P3, PT, R12, RZ, PT ;  /* 0x000000ff0c00720c */ /* 0x020fce0003f65270 */
[----:B------:R-:W0:Y:S08]  /*09c0*/  @P0 LDC R18, c[0x0][0x38c] ;  /* 0x0000e300ff120b82 */ /* 0x000e300000000800 */
[----:B------:R-:W1:Y:S01]  /*09d0*/  @P0 LDC.64 R12, c[0x0][0x390] ;  /* 0x0000e400ff0c0b82 */ /* 0x000e620000000a00 */
[----:B------:R-:W-:-:S07]  /*09e0*/  @P3 IADD3 R21, PT, PT, R7, 0x3, RZ ;  /* 0x0000000307153810 */ /* 0x000fce0007ffe0ff */
[----:B------:R-:W2:Y:S08]  /*09f0*/  @P1 LDC R20, c[0x0][0x38c] ;  /* 0x0000e300ff141b82 */ /* 0x000eb00000000800 */
[----:B------:R-:W3:Y:S01]  /*0a00*/  @P2 LDC R19, c[0x0][0x38c] ;  /* 0x0000e300ff132b82 */ /* 0x000ee20000000800 */
[C---:B0-----:R-:W-:Y:S01]  /*0a10*/  @P0 IMAD R17, R7.reuse, R18, RZ ;  /* 0x0000001207110224 */ /* 0x041fe200078e02ff */
[----:B------:R-:W-:-:S06]  /*0a20*/  @P2 IADD3 R18, PT, PT, R7, 0x2, RZ ;  /* 0x0000000207122810 */ /* 0x000fcc0007ffe0ff */
[----:B------:R-:W0:Y:S01]  /*0a30*/  @P1 LDC.64 R14, c[0x0][0x390] ;  /* 0x0000e400ff0e1b82 */ /* 0x000e220000000a00 */
[----:B-1----:R-:W-:-:S07]  /*0a40*/  @P0 IMAD.WIDE R12, R17, 0x4, R12 ;  /* 0x00000004110c0825 */ /* 0x002fce00078e020c */
[----:B------:R-:W1:Y:S01]  /*0a50*/  @P3 LDC R16, c[0x0][0x38c] ;  /* 0x0000e300ff103b82 */ /* 0x000e620000000800 */
[----:B--2---:R-:W-:Y:S02]  /*0a60*/  @P1 IMAD R17, R7, R20, R20 ;  /* 0x0000001407111224 */ /* 0x004fe400078e0214 */
[----:B------:R-:W2:Y:S05]  /*0a70*/  @P0 LDG.E R7, desc[UR8][R12.64] ;  /* 0x000000080c070981 */ /* 0x000eaa000c1e1900 */
[----:B------:R-:W4:Y:S01]  /*0a80*/  @P2 LDC.64 R10, c[0x0][0x390] ;  /* 0x0000e400ff0a2b82 */ /* 0x000f220000000a00 */
[----:B---3--:R-:W-:-:S07]  /*0a90*/  @P2 IMAD R19, R18, R19, RZ ;  /* 0x0000001312132224 */ /* 0x008fce00078e02ff */
[----:B------:R-:W3:Y:S01]  /*0aa0*/  @P3 LDC.64 R8, c[0x0][0x390] ;  /* 0x0000e400ff083b82 */ /* 0x000ee20000000a00 */
[----:B0-----:R-:W-:Y:S02]  /*0ab0*/  @P1 IMAD.WIDE R14, R17, 0x4, R14 ;  /* 0x00000004110e1825 */ /* 0x001fe400078e020e */
[----:B------:R-:W5:Y:S02]  /*0ac0*/  @P0 LDG.E R17, desc[UR8][R12.64+0x4] ;  /* 0x000004080c110981 */ /* 0x000f64000c1e1900 */
[----:B-1----:R-:W-:Y:S02]  /*0ad0*/  @P3 IMAD R23, R21, R16, RZ ;  /* 0x0000001015173224 */ /* 0x002fe400078e02ff */
[----:B------:R-:W5:Y:S01]  /*0ae0*/  @P1 LDG.E R21, desc[UR8][R14.64+0x4] ;  /* 0x000004080e151981 */ /* 0x000f62000c1e1900 */
[----:B----4-:R-:W-:-:S03]  /*0af0*/  @P2 IMAD.WIDE R10, R19, 0x4, R10 ;  /* 0x00000004130a2825 */ /* 0x010fc600078e020a */
[----:B------:R-:W4:Y:S04]  /*0b00*/  @P1 LDG.E R19, desc[UR8][R14.64] ;  /* 0x000000080e131981 */ /* 0x000f28000c1e1900 */
[----:B------:R-:W4:Y:S01]  /*0b10*/  @P2 LDG.E R25, desc[UR8][R10.64+0x4] ;  /* 0x000004080a192981 */ /* 0x000f22000c1e1900 */
[----:B---3--:R-:W-:-:S03]  /*0b20*/  @P3 IMAD.WIDE R8, R23, 0x4, R8 ;  /* 0x0000000417083825 */ /* 0x008fc600078e0208 */
[----:B------:R-:W3:Y:S04]  /*0b30*/  @P2 LDG.E R23, desc[UR8][R10.64] ;  /* 0x000000080a172981 */ /* 0x000ee8000c1e1900 */
[----:B------:R-:W3:Y:S04]  /*0b40*/  @P3 LDG.E R27, desc[UR8][R8.64] ;  /* 0x00000008081b3981 */ /* 0x000ee8000c1e1900 */
[----:B------:R-:W3:Y:S01]  /*0b50*/  @P3 LDG.E R29, desc[UR8][R8.64+0x4] ;  /* 0x00000408081d3981 */ /* 0x000ee2000c1e1900 */
[----:B------:R-:W-:-:S05]  /*0b60*/  @P0 VIADD R5, R5, 0x1 ;  /* 0x0000000105050836 */ /* 0x000fca0000000000 */
[----:B------:R-:W-:-:S04]  /*0b70*/  @P1 IADD3 R5, PT, PT, R5, 0x1, RZ ;  /* 0x0000000105051810 */ /* 0x000fc80007ffe0ff */
[----:B------:R-:W-:Y:S01]  /*0b80*/  @P2 IADD3 R5, PT, PT, R5, 0x1, RZ ;  /* 0x0000000105052810 */ /* 0x000fe20007ffe0ff */
[----:B------:R-:W-:-:S04]  /*0b90*/  UIADD3 UR4, UPT, UPT, UR4, 0x4, URZ ;  /* 0x0000000404047890 */ /* 0x000fc8000fffe0ff */
[----:B------:R-:W-:Y:S02]  /*0ba0*/  @P3 VIADD R5, R5, 0x1 ;  /* 0x0000000105053836 */ /* 0x000fe40000000000 */
[----:B--2---:R-:W-:Y:S01]  /*0bb0*/  @P0 FADD R4, R4, R7 ;  /* 0x0000000704040221 */ /* 0x004fe20000000000 */
[----:B-----5:R-:W-:-:S04]  /*0bc0*/  @P0 FADD R0, R0, R17 ;  /* 0x0000001100000221 */ /* 0x020fc80000000000 */
[----:B------:R-:W-:Y:S01]  /*0bd0*/  @P1 FADD R0, R0, R21 ;  /* 0x0000001500001221 */ /* 0x000fe20000000000 */
[----:B----4-:R-:W-:-:S03]  /*0be0*/  @P1 FADD R4, R4, R19 ;  /* 0x0000001304041221 */ /* 0x010fc60000000000 */
[----:B------:R-:W-:Y:S01]  /*0bf0*/  @P2 FADD R0, R0, R25 ;  /* 0x0000001900002221 */ /* 0x000fe20000000000 */
[----:B---3--:R-:W-:-:S04]  /*0c00*/  @P2 FADD R4, R4, R23 ;  /* 0x0000001704042221 */ /* 0x008fc80000000000 */
[----:B------:R-:W-:Y:S01]  /*0c10*/  @P3 FADD R4, R4, R27 ;  /* 0x0000001b04043221 */ /* 0x000fe20000000000 */
[----:B------:R-:W-:-:S07]  /*0c20*/  @P3 FADD R0, R0, R29 ;  /* 0x0000001d00003221 */ /* 0x000fce0000000000 */
.L_x_4:
[----:B------:R-:W-:Y:S05]  /*0c30*/  BRA.U !UP1, `(.L_x_3) ;  /* 0x0000000109c87547 */ /* 0x000fea000b800000 */
[----:B------:R-:W-:Y:S02]  /*0c40*/  UISETP.NE.AND UP0, UPT, UR7, 0x1, UPT ;  /* 0x000000010700788c */ /* 0x000fe4000bf05270 */
[----:B------:R-:W-:-:S04]  /*0c50*/  ULOP3.LUT UR5, UR5, 0x1, URZ, 0xc0, !UPT ;  /* 0x0000000105057892 */ /* 0x000fc8000f8ec0ff */
[----:B------:R-:W-:-:S03]  /*0c60*/  UISETP.NE.U32.AND UP1, UPT, UR5, 0x1, UPT ;  /* 0x000000010500788c */ /* 0x000fc6000bf25070 */
[----:B------:R-:W-:Y:S08]  /*0c70*/  BRA.U !UP0, `(.L_x_5) ;  /* 0x00000001086c7547 */ /* 0x000ff0000b800000 */
[----:B------:R-:W0:Y:S01]  /*0c80*/  LDCU.64 UR6, c[0x0][0x398] ;  /* 0x00007300ff0677ac */ /* 0x000e220008000a00 */
[----:B------:R-:W-:-:S04]  /*0c90*/  IADD3 R15, PT, PT, R6, UR4, RZ ;  /* 0x00000004060f7c10 */ /* 0x000fc8000fffe0ff */
[----:B0-----:R-:W-:-:S04]  /*0ca0*/  IADD3 R12, P0, PT, R15, UR6, RZ ;  /* 0x000000060f0c7c10 */ /* 0x001fc8000ff1e0ff */
[----:B------:R-:W-:-:S05]  /*0cb0*/  LEA.HI.X.SX32 R13, R15, UR7, 0x1, P0 ;  /* 0x000000070f0d7c11 */ /* 0x000fca00080f0eff */
[----:B------:R-:W2:Y:S04]  /*0cc0*/  LDG.E.U8 R8, desc[UR8][R12.64] ;  /* 0x000000080c087981 */ /* 0x000ea8000c1e1100 */
[----:B------:R-:W3:Y:S01]  /*0cd0*/  LDG.E.U8 R7, desc[UR8][R12.64+0x1] ;  /* 0x000001080c077981 */ /* 0x000ee2000c1e1100 */
[----:B--2---:R-:W-:Y:S02]  /*0ce0*/  ISETP.NE.AND P0, PT, R8, RZ, PT ;  /* 0x000000ff0800720c */ /* 0x004fe40003f05270 */
[----:B---3--:R-:W-:-:S11]  /*0cf0*/  ISETP.NE.AND P1, PT, R7, RZ, PT ;  /* 0x000000ff0700720c */ /* 0x008fd60003f25270 */
[----:B------:R-:W0:Y:S08]  /*0d00*/  @P0 LDC R14, c[0x0][0x38c] ;  /* 0x0000e300ff0e0b82 */ /* 0x000e300000000800 */
[----:B------:R-:W1:Y:S08]  /*0d10*/  @P1 LDC R16, c[0x0][0x38c] ;  /* 0x0000e300ff101b82 */ /* 0x000e700000000800 */
[----:B------:R-:W2:Y:S08]  /*0d20*/  @P0 LDC.64 R8, c[0x0][0x390] ;  /* 0x0000e400ff080b82 */ /* 0x000eb00000000a00 */
[----:B------:R-:W3:Y:S01]  /*0d30*/  @P1 LDC.64 R10, c[0x0][0x390] ;  /* 0x0000e400ff0a1b82 */ /* 0x000ee20000000a00 */
[----:B0-----:R-:W-:-:S02]  /*0d40*/  @P0 IMAD R7, R15, R14, RZ ;  /* 0x0000000e0f070224 */ /* 0x001fc400078e02ff */
[----:B-1----:R-:W-:Y:S02]  /*0d50*/  @P1 IMAD R15, R15, R16, R16 ;  /* 0x000000100f0f1224 */ /* 0x002fe400078e0210 */
[----:B--2---:R-:W-:-:S05]  /*0d60*/  @P0 IMAD.WIDE R8, R7, 0x4, R8 ;  /* 0x0000000407080825 */ /* 0x004fca00078e0208 */
[----:B------:R-:W2:Y:S01]  /*0d70*/  @P0 LDG.E R7, desc[UR8][R8.64] ;  /* 0x0000000808070981 */ /* 0x000ea2000c1e1900 */
[----:B---3--:R-:W-:-:S03]  /*0d80*/  @P1 IMAD.WIDE R10, R15, 0x4, R10 ;  /* 0x000000040f0a1825 */ /* 0x008fc600078e020a */
[----:B------:R-:W3:Y:S04]  /*0d90*/  @P0 LDG.E R13, desc[UR8][R8.64+0x4] ;  /* 0x00000408080d0981 */ /* 0x000ee8000c1e1900 */
[----:B------:R-:W4:Y:S04]  /*0da0*/  @P1 LDG.E R15, desc[UR8][R10.64] ;  /* 0x000000080a0f1981 */ /* 0x000f28000c1e1900 */
[----:B------:R-:W5:Y:S01]  /*0db0*/  @P1 LDG.E R17, desc[UR8][R10.64+0x4] ;  /* 0x000004080a111981 */ /* 0x000f62000c1e1900 */
[----:B------:R-:W-:Y:S01]  /*0dc0*/  @P0 IADD3 R5, PT, PT, R5, 0x1, RZ ;  /* 0x0000000105050810 */ /* 0x000fe20007ffe0ff */
[----:B------:R-:W-:-:S04]  /*0dd0*/  UIADD3 UR4, UPT, UPT, UR4, 0x2, URZ ;  /* 0x0000000204047890 */ /* 0x000fc8000fffe0ff */
[----:B------:R-:W-:Y:S02]  /*0de0*/  @P1 VIADD R5, R5, 0x1 ;  /* 0x0000000105051836 */ /* 0x000fe40000000000 */
[----:B--2---:R-:W-:Y:S01]  /*0df0*/  @P0 FADD R4, R4, R7 ;  /* 0x0000000704040221 */ /* 0x004fe20000000000 */
[----:B---3--:R-:W-:-:S03]  /*0e00*/  @P0 FADD R0, R0, R13 ;  /* 0x0000000d00000221 */ /* 0x008fc60000000000 */
[----:B----4-:R-:W-:Y:S01]  /*0e10*/  @P1 FADD R4, R4, R15 ;  /* 0x0000000f04041221 */ /* 0x010fe20000000000 */
[----:B-----5:R-:W-:-:S07]  /*0e20*/  @P1 FADD R0, R0, R17 ;  /* 0x0000001100001221 */ /* 0x020fce0000000000 */
.L_x_5:
[----:B------:R-:W-:Y:S05]  /*0e30*/  BRA.U UP1, `(.L_x_3) ;  /* 0x0000000101487547 */ /* 0x000fea000b800000 */
[----:B------:R-:W0:Y:S01]  /*0e40*/  LDCU.64 UR6, c[0x0][0x398] ;  /* 0x00007300ff0677ac */ /* 0x000e220008000a00 */
[----:B------:R-:W-:-:S04]  /*0e50*/  IADD3 R9, PT, PT, R6, UR4, RZ ;  /* 0x0000000406097c10 */ /* 0x000fc8000fffe0ff */
[----:B0-----:R-:W-:-:S04]  /*0e60*/  IADD3 R6, P0, PT, R9, UR6, RZ ;  /* 0x0000000609067c10 */ /* 0x001fc8000ff1e0ff */
[----:B------:R-:W-:-:S05]  /*0e70*/  LEA.HI.X.SX32 R7, R9, UR7, 0x1, P0 ;  /* 0x0000000709077c11 */ /* 0x000fca00080f0eff */
[----:B------:R-:W2:Y:S01]  /*0e80*/  LDG.E.U8 R6, desc[UR8][R6.64] ;  /* 0x0000000806067981 */ /* 0x000ea2000c1e1100 */
[----:B------:R-:W-:Y:S01]  /*0e90*/  BSSY.RECONVERGENT B0, `(.L_x_3) ;  /* 0x000000c000007945 */ /* 0x000fe20003800200 */
[----:B--2---:R-:W-:-:S13]  /*0ea0*/  ISETP.NE.AND P0, PT, R6, RZ, PT ;  /* 0x000000ff0600720c */ /* 0x004fda0003f05270 */
[----:B------:R-:W-:Y:S05]  /*0eb0*/  @!P0 BRA `(.L_x_6) ;  /* 0x0000000000248947 */ /* 0x000fea0003800000 */
[----:B------:R-:W0:Y:S01]  /*0ec0*/  LDC.64 R6, c[0x0][0x390] ;  /* 0x0000e400ff067b82 */ /* 0x000e220000000a00 */
[----:B------:R-:W1:Y:S02]  /*0ed0*/  LDCU UR4, c[0x0][0x38c] ;  /* 0x00007180ff0477ac */ /* 0x000e640008000800 */
[----:B-1----:R-:W-:-:S04]  /*0ee0*/  IMAD R9, R9, UR4, RZ ;  /* 0x0000000409097c24 */ /* 0x002fc8000f8e02ff */
[----:B0-----:R-:W-:-:S05]  /*0ef0*/  IMAD.WIDE R6, R9, 0x4, R6 ;  /* 0x0000000409067825 */ /* 0x001fca00078e0206 */
[----:B------:R-:W2:Y:S04]  /*0f00*/  LDG.E R9, desc[UR8][R6.64] ;  /* 0x0000000806097981 */ /* 0x000ea8000c1e1900 */
[----:B------:R-:W3:Y:S01]  /*0f10*/  LDG.E R11, desc[UR8][R6.64+0x4] ;  /* 0x00000408060b7981 */ /* 0x000ee2000c1e1900 */
[----:B------:R-:W-:Y:S01]  /*0f20*/  IADD3 R5, PT, PT, R5, 0x1, RZ ;  /* 0x0000000105057810 */ /* 0x000fe20007ffe0ff */
[----:B--2---:R-:W-:Y:S01]  /*0f30*/  FADD R4, R4, R9 ;  /* 0x0000000904047221 */ /* 0x004fe20000000000 */
[----:B---3--:R-:W-:-:S07]  /*0f40*/  FADD R0, R0, R11 ;  /* 0x0000000b00007221 */ /* 0x008fce0000000000 */
.L_x_6:
[----:B------:R-:W-:Y:S05]  /*0f50*/  BSYNC.RECONVERGENT B0 ;  /* 0x0000000000007941 */ /* 0x000fea0003800200 */
.L_x_3:
[----:B------:R-:W-:-:S07]  /*0f60*/  I2FP.F32.S32 R7, R5 ;  /* 0x0000000500077245 */ /* 0x000fce0000201400 */
.L_x_0:
[----:B------:R-:W-:Y:S01]  /*0f70*/  FMNMX R7, R7, 1, !PT ;  /* 0x3f80000007077809 */ /* 0x000fe20007800000 */
[----:B------:R-:W-:Y:S03]  /*0f80*/  BSSY.RECONVERGENT B0, `(.L_x_7) ;  /* 0x000000d000007945 */ /* 0x000fe60003800200 */
[----:B------:R-:W0:Y:S08]  /*0f90*/  MUFU.RCP R6, R7 ;  /* 0x0000000700067308 */ /* 0x000e300000001000 */
[----:B------:R-:W1:Y:S01]  /*0fa0*/  FCHK P0, R4, R7 ;  /* 0x0000000704007302 */ /* 0x000e620000000000 */
[----:B0-----:R-:W-:-:S04]  /*0fb0*/  FFMA R5, -R7, R6, 1 ;  /* 0x3f80000007057423 */ /* 0x001fc80000000106 */
[----:B------:R-:W-:-:S04]  /*0fc0*/  FFMA R5, R6, R5, R6 ;  /* 0x0000000506057223 */ /* 0x000fc80000000006 */
[----:B------:R-:W-:-:S04]  /*0fd0*/  FFMA R6, R5, R4, RZ ;  /* 0x0000000405067223 */ /* 0x000fc800000000ff */
[----:B------:R-:W-:-:S04]  /*0fe0*/  FFMA R9, -R7, R6, R4 ;  /* 0x0000000607097223 */ /* 0x000fc80000000104 */
[----:B------:R-:W-:Y:S01]  /*0ff0*/  FFMA R6, R5, R9, R6 ;  /* 0x0000000905067223 */ /* 0x000fe20000000006 */
[----:B-1----:R-:W-:Y:S06]  /*1000*/  @!P0 BRA `(.L_x_8) ;  /* 0x0000000000108947 */ /* 0x002fec0003800000 */
[----:B------:R-:W-:Y:S01]  /*1010*/  IMAD.MOV.U32 R5, RZ, RZ, R7 ;  /* 0x000000ffff057224 */ /* 0x000fe200078e0007 */
[----:B------:R-:W-:-:S07]  /*1020*/  MOV R8, 0x1040 ;  /* 0x0000104000087802 */ /* 0x000fce0000000f00 */
[----:B------:R-:W-:Y:S05]  /*1030*/  CALL.REL.NOINC `($__internal_1_$__cuda_sm3x_div_rn_noftz_f32_slowpath) ;  /* 0x0000000400247944 */ /* 0x000fea0003c00000 */
[----:B------:R-:W-:-:S07]  /*1040*/  MOV R6, R4 ;  /* 0x0000000400067202 */ /* 0x000fce0000000f00 */
.L_x_8:
[----:B------:R-:W-:Y:S05]  /*1050*/  BSYNC.RECONVERGENT B0 ;  /* 0x0000000000007941 */ /* 0x000fea0003800200 */
.L_x_7:
[----:B------:R-:W0:Y:S01]  /*1060*/  MUFU.RCP R4, R7 ;  /* 0x0000000700047308 */ /* 0x000e220000001000 */
[----:B------:R-:W-:Y:S07]  /*1070*/  BSSY.RECONVERGENT B0, `(.L_x_9) ;  /* 0x000000c000007945 */ /* 0x000fee0003800200 */
[----:B------:R-:W1:Y:S01]  /*1080*/  FCHK P0, R0, R7 ;  /* 0x0000000700007302 */ /* 0x000e620000000000 */
[----:B0-----:R-:W-:-:S04]  /*1090*/  FFMA R5, -R7, R4, 1 ;  /* 0x3f80000007057423 */ /* 0x001fc80000000104 */
[----:B------:R-:W-:-:S04]  /*10a0*/  FFMA R5, R4, R5, R4 ;  /* 0x0000000504057223 */ /* 0x000fc80000000004 */
[----:B------:R-:W-:-:S04]  /*10b0*/  FFMA R4, R5, R0, RZ ;  /* 0x0000000005047223 */ /* 0x000fc800000000ff */
[----:B------:R-:W-:-:S04]  /*10c0*/  FFMA R9, -R7, R4, R0 ;  /* 0x0000000407097223 */ /* 0x000fc80000000100 */
[----:B------:R-:W-:Y:S01]  /*10d0*/  FFMA R4, R5, R9, R4 ;  /* 0x0000000905047223 */ /* 0x000fe20000000004 */
[----:B-1----:R-:W-:Y:S06]  /*10e0*/  @!P0 BRA `(.L_x_10) ;  /* 0x0000000000108947 */ /* 0x002fec0003800000 */
[----:B------:R-:W-:Y:S01]  /*10f0*/  MOV R4, R0 ;  /* 0x0000000000047202 */ /* 0x000fe20000000f00 */
[----:B------:R-:W-:Y:S01]  /*1100*/  IMAD.MOV.U32 R5, RZ, RZ, R7 ;  /* 0x000000ffff057224 */ /* 0x000fe200078e0007 */
[----:B------:R-:W-:-:S07]  /*1110*/  MOV R8, 0x1130 ;  /* 0x0000113000087802 */ /* 0x000fce0000000f00 */
[----:B------:R-:W-:Y:S05]  /*1120*/  CALL.REL.NOINC `($__internal_1_$__cuda_sm3x_div_rn_noftz_f32_slowpath) ;  /* 0x0000000000e87944 */ /* 0x000fea0003c00000 */
.L_x_10:
[----:B------:R-:W-:Y:S05]  /*1130*/  BSYNC.RECONVERGENT B0 ;  /* 0x0000000000007941 */ /* 0x000fea0003800200 */
.L_x_9:
[----:B------:R-:W-:Y:S01]  /*1140*/  FADD R6, |R6|, -RZ ;  /* 0x800000ff06067221 */ /* 0x000fe20000000200 */
[----:B------:R-:W-:Y:S01]  /*1150*/  FADD R7, |R4|, -RZ ;  /* 0x800000ff04077221 */ /* 0x000fe20000000200 */
[----:B------:R-:W-:Y:S04]  /*1160*/  BSSY.RECONVERGENT B0, `(.L_x_11) ;  /* 0x0000015000007945 */ /* 0x000fe80003800200 */
[CC--:B------:R-:W-:Y:S02]  /*1170*/  VIMNMX R4, PT, PT, R6.reuse, R7.reuse, !PT ;  /* 0x0000000706047248 */ /* 0x0c0fe40007fe0100 */
[----:B------:R-:W-:Y:S02]  /*1180*/  VIMNMX R6, PT, PT, R6, R7, PT ;  /* 0x0000000706067248 */ /* 0x000fe40003fe0100 */
[----:B------:R-:W-:-:S04]  /*1190*/  LOP3.LUT R5, R4, 0xfe000000, RZ, 0xc0, !PT ;  /* 0xfe00000004057812 */ /* 0x000fc800078ec0ff */
[----:B------:R-:W-:-:S05]  /*11a0*/  LOP3.LUT R7, R5, 0x7e800000, RZ, 0x3c, !PT ;  /* 0x7e80000005077812 */ /* 0x000fca00078e3cff */
[-C--:B------:R-:W-:Y:S01]  /*11b0*/  FMUL R0, R6, R7.reuse ;  /* 0x0000000706007220 */ /* 0x080fe20000400000 */
[----:B------:R-:W-:-:S03]  /*11c0*/  FMUL R7, R4, R7 ;  /* 0x0000000704077220 */ /* 0x000fc60000400000 */
[----:B------:R-:W-:-:S04]  /*11d0*/  FMUL R0, R0, R0 ;  /* 0x0000000000007220 */ /* 0x000fc80000400000 */
[----:B------:R-:W-:-:S04]  /*11e0*/  FFMA R7, R7, R7, R0 ;  /* 0x0000000707077223 */ /* 0x000fc80000000000 */
[----:B------:R0:W1:Y:S01]  /*11f0*/  MUFU.RSQ R8, R7 ;  /* 0x0000000700087308 */ /* 0x0000620000001400 */
[----:B------:R-:W-:-:S04]  /*1200*/  IADD3 R0, PT, PT, R7, -0xd000000, RZ ;  /* 0xf300000007007810 */ /* 0x000fc80007ffe0ff */
[----:B------:R-:W-:-:S13]  /*1210*/  ISETP.GT.U32.AND P0, PT, R0, 0x727fffff, PT ;  /* 0x727fffff0000780c */ /* 0x000fda0003f04070 */
[----:B01----:R-:W-:Y:S05]  /*1220*/  @!P0 BRA `(.L_x_12) ;  /* 0x0000000000108947 */ /* 0x003fea0003800000 */
[----:B------:R-:W-:-:S07]  /*1230*/  MOV R12, 0x1250 ;  /* 0x00001250000c7802 */ /* 0x000fce0000000f00 */
[----:B------:R-:W-:Y:S05]  /*1240*/  CALL.REL.NOINC `($__internal_0_$__cuda_sm20_sqrt_rn_f32_slowpath) ;  /* 0x0000000000487944 */ /* 0x000fea0003c00000 */
[----:B------:R-:W-:Y:S01]  /*1250*/  MOV R0, R7 ;  /* 0x0000000700007202 */ /* 0x000fe20000000f00 */
[----:B------:R-:W-:Y:S06]  /*1260*/  BRA `(.L_x_13) ;  /* 0x0000000000107947 */ /* 0x000fec0003800000 */
.L_x_12:
[----:B------:R-:W-:Y:S01]  /*1270*/  FMUL.FTZ R0, R7, R8 ;  /* 0x0000000807007220 */ /* 0x000fe20000410000 */
[----:B------:R-:W-:-:S03]  /*1280*/  FMUL.FTZ R8, R8, 0.5 ;  /* 0x3f00000008087820 */ /* 0x000fc60000410000 */
[----:B------:R-:W-:-:S04]  /*1290*/  FFMA R7, -R0, R0, R7 ;  /* 0x0000000000077223 */ /* 0x000fc80000000107 */
[----:B------:R-:W-:-:S07]  /*12a0*/  FFMA R0, R7, R8, R0 ;  /* 0x0000000807007223 */ /* 0x000fce0000000000 */
.L_x_13:
[----:B------:R-:W-:Y:S05]  /*12b0*/  BSYNC.RECONVERGENT B0 ;  /* 0x0000000000007941 */ /* 0x000fea0003800200 */
.L_x_11:
[----:B------:R-:W0:Y:S01]  /*12c0*/  LDC.64 R8, c[0x0][0x3a0] ;  /* 0x0000e800ff087b82 */ /* 0x000e220000000a00 */
[----:B------:R-:W1:Y:S01]  /*12d0*/  LDCU UR4, c[0x0][0x384] ;  /* 0x00007080ff0477ac */ /* 0x000e620008000800 */
[----:B------:R-:W-:Y:S02]  /*12e0*/  FSETP.NEU.AND P0, PT, R6, RZ, PT ;  /* 0x000000ff0600720b */ /* 0x000fe40003f0d000 */
[----:B------:R-:W-:-:S11]  /*12f0*/  LOP3.LUT R5, R5, 0x800000, RZ, 0xfc, !PT ;  /* 0x0080000005057812 */ /* 0x000fd600078efcff */
[----:B------:R-:W-:Y:S01]  /*1300*/  @P0 FMUL R4, R5, R0 ;  /* 0x0000000005040220 */ /* 0x000fe20000400000 */
[----:B------:R-:W-:Y:S01]  /*1310*/  FSETP.NEU.AND P0, PT, R6, +INF , PT ;  /* 0x7f8000000600780b */ /* 0x000fe20003f0d000 */
[----:B-1----:R-:W-:-:S03]  /*1320*/  IMAD R3, R3, UR4, R2 ;  /* 0x0000000403037c24 */ /* 0x002fc6000f8e0202 */
[----:B------:R-:W-:Y:S01]  /*1330*/  FSEL R5, R4, +INF , P0 ;  /* 0x7f80000004057808 */ /* 0x000fe20000000000 */
[----:B0-----:R-:W-:-:S05]  /*1340*/  IMAD.WIDE R2, R3, 0x4, R8 ;  /* 0x0000000403027825 */ /* 0x001fca00078e0208 */
[----:B------:R-:W-:Y:S01]  /*1350*/  STG.E desc[UR8][R2.64], R5 ;  /* 0x0000000502007986 */ /* 0x000fe2000c101908 */
[----:B------:R-:W-:Y:S05]  /*1360*/  EXIT ;  /* 0x000000000000794d */ /* 0x000fea0003800000 */
        .weak           $__internal_0_$__cuda_sm20_sqrt_rn_f32_slowpath
        .type           $__internal_0_$__cuda_sm20_sqrt_rn_f32_slowpath,@function
        .size           $__internal_0_$__cuda_sm20_sqrt_rn_f32_slowpath,($__internal_1_$__cuda_sm3x_div_rn_noftz_f32_slowpath - $__internal_0_$__cuda_sm20_sqrt_rn_f32_slowpath)
$__internal_0_$__cuda_sm20_sqrt_rn_f32_slowpath:
[----:B------:R-:W-:-:S13]  /*1370*/  LOP3.LUT P0, RZ, R7, 0x7fffffff, RZ, 0xc0, !PT ;  /* 0x7fffffff07ff7812 */ /* 0x000fda000780c0ff */
[----:B------:R-:W-:Y:S05]  /*1380*/  @!P0 BRA `(.L_x_14) ;  /* 0x0000000000448947 */ /* 0x000fea0003800000 */
[----:B------:R-:W-:Y:S01]  /*1390*/  FSETP.GEU.FTZ.AND P0, PT, R7, RZ, PT ;  /* 0x000000ff0700720b */ /* 0x000fe20003f1e000 */
[----:B------:R-:W-:-:S12]  /*13a0*/  IMAD.MOV.U32 R0, RZ, RZ, R7 ;  /* 0x000000ffff007224 */ /* 0x000fd800078e0007 */
[----:B------:R-:W-:Y:S01]  /*13b0*/  @!P0 MOV R7, 0x7fffffff ;  /* 0x7fffffff00078802 */ /* 0x000fe20000000f00 */
[----:B------:R-:W-:Y:S06]  /*13c0*/  @!P0 BRA `(.L_x_14) ;  /* 0x0000000000348947 */ /* 0x000fec0003800000 */
[----:B------:R-:W-:-:S13]  /*13d0*/  FSETP.GTU.FTZ.AND P0, PT, |R0|, +INF , PT ;  /* 0x7f8000000000780b */ /* 0x000fda0003f1c200 */
[----:B------:R-:W-:Y:S01]  /*13e0*/  @P0 FADD.FTZ R7, R0, 1 ;  /* 0x3f80000000070421 */ /* 0x000fe20000010000 */
[----:B------:R-:W-:Y:S06]  /*13f0*/  @P0 BRA `(.L_x_14) ;  /* 0x0000000000280947 */ /* 0x000fec0003800000 */
[----:B------:R-:W-:-:S13]  /*1400*/  FSETP.NEU.FTZ.AND P0, PT, |R0|, +INF , PT ;  /* 0x7f8000000000780b */ /* 0x000fda0003f1d200 */
[----:B------:R-:W-:-:S04]  /*1410*/  @P0 FFMA R8, R0, 1.84467440737095516160e+19, RZ ;  /* 0x5f80000000080823 */ /* 0x000fc800000000ff */
[----:B------:R-:W0:Y:S02]  /*1420*/  @P0 MUFU.RSQ R7, R8 ;  /* 0x0000000800070308 */ /* 0x000e240000001400 */
[----:B0-----:R-:W-:Y:S01]  /*1430*/  @P0 FMUL.FTZ R9, R8, R7 ;  /* 0x0000000708090220 */ /* 0x001fe20000410000 */
[----:B------:R-:W-:Y:S01]  /*1440*/  @P0 FMUL.FTZ R11, R7, 0.5 ;  /* 0x3f000000070b0820 */ /* 0x000fe20000410000 */
[----:B------:R-:W-:Y:S02]  /*1450*/  @!P0 MOV R7, R0 ;  /* 0x0000000000078202 */ /* 0x000fe40000000f00 */
[----:B------:R-:W-:-:S04]  /*1460*/  @P0 FADD.FTZ R10, -R9, -RZ ;  /* 0x800000ff090a0221 */ /* 0x000fc80000010100 */
[----:B------:R-:W-:-:S04]  /*1470*/  @P0 FFMA R10, R9, R10, R8 ;  /* 0x0000000a090a0223 */ /* 0x000fc80000000008 */
[----:B------:R-:W-:-:S04]  /*1480*/  @P0 FFMA R10, R10, R11, R9 ;  /* 0x0000000b0a0a0223 */ /* 0x000fc80000000009 */
[----:B------:R-:W-:-:S07]  /*1490*/  @P0 FMUL.FTZ R7, R10, 2.3283064365386962891e-10 ;  /* 0x2f8000000a070820 */ /* 0x000fce0000410000 */
.L_x_14:
[----:B------:R-:W-:Y:S02]  /*14a0*/  HFMA2 R9, -RZ, RZ, 0, 0 ;  /* 0x00000000ff097431 */ /* 0x000fe400000001ff */
[----:B------:R-:W-:-:S04]  /*14b0*/  IMAD.MOV.U32 R8, RZ, RZ, R12 ;  /* 0x000000ffff087224 */ /* 0x000fc800078e000c */
[----:B------:R-:W-:Y:S05]  /*14c0*/  RET.REL.NODEC R8 `(_Z29calculateCenterDistanceKerneliiiiPKfPKbPf) ;  /* 0xffffffe808cc7950 */ /* 0x000fea0003c3ffff */
        .weak           $__internal_1_$__cuda_sm3x_div_rn_noftz_f32_slowpath
        .type           $__internal_1_$__cuda_sm3x_div_rn_noftz_f32_slowpath,@function
        .size           $__internal_1_$__cuda_sm3x_div_rn_noftz_f32_slowpath,(.L_x_28 - $__internal_1_$__cuda_sm3x_div_rn_noftz_f32_slowpath)
$__internal_1_$__cuda_sm3x_div_rn_noftz_f32_slowpath:
[----:B------:R-:W-:Y:S01]  /*14d0*/  SHF.R.U32.HI R10, RZ, 0x17, R5 ;  /* 0x00000017ff0a7819 */ /* 0x000fe20000011605 */
[----:B------:R-:W-:Y:S01]  /*14e0*/  BSSY.RECONVERGENT B1, `(.L_x_15) ;  /* 0x0000062000017945 */ /* 0x000fe20003800200 */
[----:B------:R-:W-:Y:S02]  /*14f0*/  SHF.R.U32.HI R9, RZ, 0x17, R4 ;  /* 0x00000017ff097819 */ /* 0x000fe40000011604 */
[----:B------:R-:W-:Y:S02]  /*1500*/  LOP3.LUT R14, R10, 0xff, RZ, 0xc0, !PT ;  /* 0x000000ff0a0e7812 */ /* 0x000fe400078ec0ff */
[----:B------:R-:W-:Y:S02]  /*1510*/  LOP3.LUT R12, R9, 0xff, RZ, 0xc0, !PT ;  /* 0x000000ff090c7812 */ /* 0x000fe400078ec0ff */
[----:B------:R-:W-:-:S03]  /*1520*/  IADD3 R11, PT, PT, R14, -0x1, RZ ;  /* 0xffffffff0e0b7810 */ /* 0x000fc60007ffe0ff */
[----:B------:R-:W-:Y:S01]  /*1530*/  VIADD R10, R12, 0xffffffff ;  /* 0xffffffff0c0a7836 */ /* 0x000fe20000000000 */
[----:B------:R-:W-:-:S04]  /*1540*/  ISETP.GT.U32.AND P0, PT, R11, 0xfd, PT ;  /* 0x000000fd0b00780c */ /* 0x000fc80003f04070 */
[----:B------:R-:W-:-:S13]  /*1550*/  ISETP.GT.U32.OR P0, PT, R10, 0xfd, P0 ;  /* 0x000000fd0a00780c */ /* 0x000fda0000704470 */
[----:B------:R-:W-:Y:S01]  /*1560*/  @!P0 MOV R9, RZ ;  /* 0x000000ff00098202 */ /* 0x000fe20000000f00 */
[----:B------:R-:W-:Y:S06]  /*1570*/  @!P0 BRA `(.L_x_16) ;  /* 0x00000000005c8947 */ /* 0x000fec0003800000 */
[----:B------:R-:W-:Y:S02]  /*1580*/  FSETP.GTU.FTZ.AND P0, PT, |R4|, +INF , PT ;  /* 0x7f8000000400780b */ /* 0x000fe40003f1c200 */
[----:B------:R-:W-:-:S04]  /*1590*/  FSETP.GTU.FTZ.AND P1, PT, |R5|, +INF , PT ;  /* 0x7f8000000500780b */ /* 0x000fc80003f3c200 */
[----:B------:R-:W-:-:S13]  /*15a0*/  PLOP3.LUT P0, PT, P0, P1, PT, 0xf8, 0x8f ;  /* 0x00000000008f781c */ /* 0x000fda0000703f70 */
[----:B------:R-:W-:Y:S05]  /*15b0*/  @P0 BRA `(.L_x_17) ;  /* 0x00000004004c0947 */ /* 0x000fea0003800000 */
[----:B------:R-:W-:-:S13]  /*15c0*/  LOP3.LUT P0, RZ, R5, 0x7fffffff, R4, 0xc8, !PT ;  /* 0x7fffffff05ff7812 */ /* 0x000fda000780c804 */
[----:B------:R-:W-:Y:S05]  /*15d0*/  @!P0 BRA `(.L_x_18) ;  /* 0x00000004003c8947 */ /* 0x000fea0003800000 */
[C---:B------:R-:W-:Y:S02]  /*15e0*/  FSETP.NEU.FTZ.AND P0, PT, |R4|.reuse, +INF , PT ;  /* 0x7f8000000400780b */ /* 0x040fe40003f1d200 */
[----:B------:R-:W-:Y:S02]  /*15f0*/  FSETP.NEU.FTZ.AND P2, PT, |R5|, +INF , PT ;  /* 0x7f8000000500780b */ /* 0x000fe40003f5d200 */
[----:B------:R-:W-:-:S11]  /*1600*/  FSETP.NEU.FTZ.AND P1, PT, |R4|, +INF , PT ;  /* 0x7f8000000400780b */ /* 0x000fd60003f3d200 */
[----:B------:R-:W-:Y:S05]  /*1610*/  @!P2 BRA !P0, `(.L_x_18) ;  /* 0x00000004002ca947 */ /* 0x000fea0004000000 */
[----:B------:R-:W-:-:S04]  /*1620*/  LOP3.LUT P0, RZ, R4, 0x7fffffff, RZ, 0xc0, !PT ;  /* 0x7fffffff04ff7812 */ /* 0x000fc8000780c0ff */
[----:B------:R-:W-:-:S13]  /*1630*/  PLOP3.LUT P0, PT, P2, P0, PT, 0x2f, 0xf2 ;  /* 0x0000000000f2781c */ /* 0x000fda0001700577 */
[----:B------:R-:W-:Y:S05]  /*1640*/  @P0 BRA `(.L_x_19) ;  /* 0x0000000400180947 */ /* 0x000fea0003800000 */
[----:B------:R-:W-:-:S04]  /*1650*/  LOP3.LUT P0, RZ, R5, 0x7fffffff, RZ, 0xc0, !PT ;  /* 0x7fffffff05ff7812 */ /* 0x000fc8000780c0ff */
[----:B------:R-:W-:-:S13]  /*1660*/  PLOP3.LUT P0, PT, P1, P0, PT, 0x2f, 0xf2 ;  /* 0x0000000000f2781c */ /* 0x000fda0000f00577 */
[----:B------:R-:W-:Y:S05]  /*1670*/  @P0 BRA `(.L_x_20) ;  /* 0x0000000400000947 */ /* 0x000fea0003800000 */
[----:B------:R-:W-:Y:S02]  /*1680*/  ISETP.GE.AND P0, PT, R10, RZ, PT ;  /* 0x000000ff0a00720c */ /* 0x000fe40003f06270 */
[----:B------:R-:W-:-:S11]  /*1690*/  ISETP.GE.AND P1, PT, R11, RZ, PT ;  /* 0x000000ff0b00720c */ /* 0x000fd60003f26270 */
[----:B------:R-:W-:Y:S01]  /*16a0*/  @P0 MOV R9, RZ ;  /* 0x000000ff00090202 */ /* 0x000fe20000000f00 */
[----:B------:R-:W-:Y:S02]  /*16b0*/  @!P0 IMAD.MOV.U32 R9, RZ, RZ, -0x40 ;  /* 0xffffffc0ff098424 */ /* 0x000fe400078e00ff */
[----:B------:R-:W-:Y:S01]  /*16c0*/  @!P0 FFMA R4, R4, 1.84467440737095516160e+19, RZ ;  /* 0x5f80000004048823 */ /* 0x000fe200000000ff */
[----:B------:R-:W-:Y:S02]  /*16d0*/  @!P1 FFMA R5, R5, 1.84467440737095516160e+19, RZ ;  /* 0x5f80000005059823 */ /* 0x000fe400000000ff */
[----:B------:R-:W-:-:S07]  /*16e0*/  @!P1 IADD3 R9, PT, PT, R9, 0x40, RZ ;  /* 0x0000004009099810 */ /* 0x000fce0007ffe0ff */
.L_x_16:
[----:B------:R-:W-:Y:S01]  /*16f0*/  LEA R10, R14, 0xc0800000, 0x17 ;  /* 0xc08000000e0a7811 */ /* 0x000fe200078eb8ff */
[----:B------:R-:W-:Y:S03]  /*1700*/  BSSY.RECONVERGENT B2, `(.L_x_21) ;  /* 0x0000036000027945 */ /* 0x000fe60003800200 */
[----:B------:R-:W-:Y:S01]  /*1710*/  IADD3 R10, PT, PT, -R10, R5, RZ ;  /* 0x000000050a0a7210 */ /* 0x000fe20007ffe1ff */
[----:B------:R-:W-:-:S03]  /*1720*/  VIADD R5, R12, 0xffffff81 ;  /* 0xffffff810c057836 */ /* 0x000fc60000000000 */
[----:B------:R0:W1:Y:S01]  /*1730*/  MUFU.RCP R11, R10 ;  /* 0x0000000a000b7308 */ /* 0x0000620000001000 */
[----:B------:R-:W-:Y:S01]  /*1740*/  FADD.FTZ R13, -R10, -RZ ;  /* 0x800000ff0a0d7221 */ /* 0x000fe20000010100 */
[C---:B------:R-:W-:Y:S01]  /*1750*/  IMAD R4, R5.reuse, -0x800000, R4 ;  /* 0xff80000005047824 */ /* 0x040fe200078e0204 */
[----:B0-----:R-:W-:-:S04]  /*1760*/  IADD3 R10, PT, PT, R5, 0x7f, -R14 ;  /* 0x0000007f050a7810 */ /* 0x001fc80007ffe80e */
[----:B------:R-:W-:Y:S01]  /*1770*/  IADD3 R10, PT, PT, R10, R9, RZ ;  /* 0x000000090a0a7210 */ /* 0x000fe20007ffe0ff */
[----:B-1----:R-:W-:-:S04]  /*1780*/  FFMA R12, R11, R13, 1 ;  /* 0x3f8000000b0c7423 */ /* 0x002fc8000000000d */
[----:B------:R-:W-:-:S04]  /*1790*/  FFMA R16, R11, R12, R11 ;  /* 0x0000000c0b107223 */ /* 0x000fc8000000000b */
[----:B------:R-:W-:-:S04]  /*17a0*/  FFMA R11, R4, R16, RZ ;  /* 0x00000010040b7223 */ /* 0x000fc800000000ff */
[----:B------:R-:W-:-:S04]  /*17b0*/  FFMA R12, R13, R11, R4 ;  /* 0x0000000b0d0c7223 */ /* 0x000fc80000000004 */
[----:B------:R-:W-:-:S04]  /*17c0*/  FFMA R11, R16, R12, R11 ;  /* 0x0000000c100b7223 */ /* 0x000fc8000000000b */
[----:B------:R-:W-:-:S04]  /*17d0*/  FFMA R12, R13, R11, R4 ;  /* 0x0000000b0d0c7223 */ /* 0x000fc80000000004 */
[----:B------:R-:W-:-:S05]  /*17e0*/  FFMA R4, R16, R12, R11 ;  /* 0x0000000c10047223 */ /* 0x000fca000000000b */
[----:B------:R-:W-:-:S04]  /*17f0*/  SHF.R.U32.HI R5, RZ, 0x17, R4 ;  /* 0x00000017ff057819 */ /* 0x000fc80000011604 */
[----:B------:R-:W-:-:S04]  /*1800*/  LOP3.LUT R5, R5, 0xff, RZ, 0xc0, !PT ;  /* 0x000000ff05057812 */ /* 0x000fc800078ec0ff */
[----:B------:R-:W-:-:S05]  /*1810*/  IADD3 R13, PT, PT, R5, R10, RZ ;  /* 0x0000000a050d7210 */ /* 0x000fca0007ffe0ff */
[----:B------:R-:W-:-:S05]  /*1820*/  VIADD R5, R13, 0xffffffff ;  /* 0xffffffff0d057836 */ /* 0x000fca0000000000 */
[----:B------:R-:W-:-:S13]  /*1830*/  ISETP.GE.U32.AND P0, PT, R5, 0xfe, PT ;  /* 0x000000fe0500780c */ /* 0x000fda0003f06070 */
[----:B------:R-:W-:Y:S05]  /*1840*/  @!P0 BRA `(.L_x_22) ;  /* 0x0000000000808947 */ /* 0x000fea0003800000 */
[----:B------:R-:W-:-:S13]  /*1850*/  ISETP.GT.AND P0, PT, R13, 0xfe, PT ;  /* 0x000000fe0d00780c */ /* 0x000fda0003f04270 */
[----:B------:R-:W-:Y:S05]  /*1860*/  @P0 BRA `(.L_x_23) ;  /* 0x00000000006c0947 */ /* 0x000fea0003800000 */
[----:B------:R-:W-:-:S13]  /*1870*/  ISETP.GE.AND P0, PT, R13, 0x1, PT ;  /* 0x000000010d00780c */ /* 0x000fda0003f06270 */
[----:B------:R-:W-:Y:S05]  /*1880*/  @P0 BRA `(.L_x_24) ;  /* 0x0000000000740947 */ /* 0x000fea0003800000 */
[----:B------:R-:W-:Y:S02]  /*1890*/  ISETP.GE.AND P0, PT, R13, -0x18, PT ;  /* 0xffffffe80d00780c */ /* 0x000fe40003f06270 */
[----:B------:R-:W-:-:S11]  /*18a0*/  LOP3.LUT R4, R4, 0x80000000, RZ, 0xc0, !PT ;  /* 0x8000000004047812 */ /* 0x000fd600078ec0ff */
[----:B------:R-:W-:Y:S05]  /*18b0*/  @!P0 BRA `(.L_x_24) ;  /* 0x0000000000688947 */ /* 0x000fea0003800000 */
[CCC-:B------:R-:W-:Y:S01]  /*18c0*/  FFMA.RZ R5, R16.reuse, R12.reuse, R11.reuse ;  /* 0x0000000c10057223 */ /* 0x1c0fe2000000c00b */
[CCC-:B------:R-:W-:Y:S01]  /*18d0*/  FFMA.RM R10, R16.reuse, R12.reuse, R11.reuse ;  /* 0x0000000c100a7223 */ /* 0x1c0fe2000000400b */
[C---:B------:R-:W-:Y:S02]  /*18e0*/  ISETP.NE.AND P2, PT, R13.reuse, RZ, PT ;  /* 0x000000ff0d00720c */ /* 0x040fe40003f45270 */
[----:B------:R-:W-:Y:S02]  /*18f0*/  ISETP.NE.AND P1, PT, R13, RZ, PT ;  /* 0x000000ff0d00720c */ /* 0x000fe40003f25270 */
[----:B------:R-:W-:Y:S01]  /*1900*/  LOP3.LUT R9, R5, 0x7fffff, RZ, 0xc0, !PT ;  /* 0x007fffff05097812 */ /* 0x000fe200078ec0ff */
[----:B------:R-:W-:Y:S01]  /*1910*/  FFMA.RP R5, R16, R12, R11 ;  /* 0x0000000c10057223 */ /* 0x000fe2000000800b */
[----:B------:R-:W-:Y:S02]  /*1920*/  IADD3 R12, PT, PT, R13, 0x20, RZ ;  /* 0x000000200d0c7810 */ /* 0x000fe40007ffe0ff */
[----:B------:R-:W-:-:S02]  /*1930*/  LOP3.LUT R9, R9, 0x800000, RZ, 0xfc, !PT ;  /* 0x0080000009097812 */ /* 0x000fc400078efcff */
[----:B------:R-:W-:Y:S02]  /*1940*/  IADD3 R11, PT, PT, -R13, RZ, RZ ;  /* 0x000000ff0d0b7210 */ /* 0x000fe40007ffe1ff */
[----:B------:R-:W-:Y:S02]  /*1950*/  SHF.L.U32 R12, R9, R12, RZ ;  /* 0x0000000c090c7219 */ /* 0x000fe400000006ff */
[----:B------:R-:W-:Y:S02]  /*1960*/  FSETP.NEU.FTZ.AND P0, PT, R5, R10, PT ;  /* 0x0000000a0500720b */ /* 0x000fe40003f1d000 */
[----:B------:R-:W-:Y:S02]  /*1970*/  SEL R10, R11, RZ, P2 ;  /* 0x000000ff0b0a7207 */ /* 0x000fe40001000000 */
[----:B------:R-:W-:Y:S02]  /*1980*/  ISETP.NE.AND P1, PT, R12, RZ, P1 ;  /* 0x000000ff0c00720c */ /* 0x000fe40000f25270 */
[----:B------:R-:W-:-:S02]  /*1990*/  SHF.R.U32.HI R10, RZ, R10, R9 ;  /* 0x0000000aff0a7219 */ /* 0x000fc40000011609 */
[----:B------:R-:W-:Y:S02]  /*19a0*/  PLOP3.LUT P0, PT, P0, P1, PT, 0xf8, 0x8f ;  /* 0x00000000008f781c */ /* 0x000fe40000703f70 */
[----:B------:R-:W-:Y:S02]  /*19b0*/  SHF.R.U32.HI R12, RZ, 0x1, R10 ;  /* 0x00000001ff0c7819 */ /* 0x000fe4000001160a */
[----:B------:R-:W-:-:S04]  /*19c0*/  SEL R5, RZ, 0x1, !P0 ;  /* 0x00000001ff057807 */ /* 0x000fc80004000000 */
[----:B------:R-:W-:-:S04]  /*19d0*/  LOP3.LUT R5, R5, 0x1, R12, 0xf8, !PT ;  /* 0x0000000105057812 */ /* 0x000fc800078ef80c */
[----:B------:R-:W-:-:S05]  /*19e0*/  LOP3.LUT R5, R5, R10, RZ, 0xc0, !PT ;  /* 0x0000000a05057212 */ /* 0x000fca00078ec0ff */
[----:B------:R-:W-:-:S05]  /*19f0*/  IMAD.IADD R5, R12, 0x1, R5 ;  /* 0x000000010c057824 */ /* 0x000fca00078e0205 */
[----:B------:R-:W-:Y:S01]  /*1a00*/  LOP3.LUT R4, R5, R4, RZ, 0xfc, !PT ;  /* 0x0000000405047212 */ /* 0x000fe200078efcff */
[----:B------:R-:W-:Y:S06]  /*1a10*/  BRA `(.L_x_24) ;  /* 0x0000000000107947 */ /* 0x000fec0003800000 */
.L_x_23:
[----:B------:R-:W-:-:S04]  /*1a20*/  LOP3.LUT R4, R4, 0x80000000, RZ, 0xc0, !PT ;  /* 0x8000000004047812 */ /* 0x000fc800078ec0ff */
[----:B------:R-:W-:Y:S01]  /*1a30*/  LOP3.LUT R4, R4, 0x7f800000, RZ, 0xfc, !PT ;  /* 0x7f80000004047812 */ /* 0x000fe200078efcff */
[----:B------:R-:W-:Y:S06]  /*1a40*/  BRA `(.L_x_24) ;  /* 0x0000000000047947 */ /* 0x000fec0003800000 */
.L_x_22:
[----:B------:R-:W-:-:S07]  /*1a50*/  LEA R4, R10, R4, 0x17 ;  /* 0x000000040a047211 */ /* 0x000fce00078eb8ff */
.L_x_24:
[----:B------:R-:W-:Y:S05]  /*1a60*/  BSYNC.RECONVERGENT B2 ;  /* 0x0000000000027941 */ /* 0x000fea0003800200 */
.L_x_21:
[----:B------:R-:W-:Y:S05]  /*1a70*/  BRA `(.L_x_25) ;  /* 0x0000000000207947 */ /* 0x000fea0003800000 */
.L_x_20:
[----:B------:R-:W-:-:S04]  /*1a80*/  LOP3.LUT R4, R5, 0x80000000, R4, 0x48, !PT ;  /* 0x8000000005047812 */ /* 0x000fc800078e4804 */
[----:B------:R-:W-:Y:S01]  /*1a90*/  LOP3.LUT R4, R4, 0x7f800000, RZ, 0xfc, !PT ;  /* 0x7f80000004047812 */ /* 0x000fe200078efcff */
[----:B------:R-:W-:Y:S06]  /*1aa0*/  BRA `(.L_x_25) ;  /* 0x0000000000147947 */ /* 0x000fec0003800000 */
.L_x_19:
[----:B------:R-:W-:Y:S01]  /*1ab0*/  LOP3.LUT R4, R5, 0x80000000, R4, 0x48, !PT ;  /* 0x8000000005047812 */ /* 0x000fe200078e4804 */
[----:B------:R-:W-:Y:S06]  /*1ac0*/  BRA `(.L_x_25) ;  /* 0x00000000000c7947 */ /* 0x000fec0003800000 */
.L_x_18:
[----:B------:R-:W0:Y:S01]  /*1ad0*/  MUFU.RSQ R4, -QNAN ;  /* 0xffc0000000047908 */ /* 0x000e220000001400 */
[----:B------:R-:W-:Y:S05]  /*1ae0*/  BRA `(.L_x_25) ;  /* 0x0000000000047947 */ /* 0x000fea0003800000 */
.L_x_17:
[----:B------:R-:W-:-:S07]  /*1af0*/  FADD.FTZ R4, R4, R5 ;  /* 0x0000000504047221 */ /* 0x000fce0000010000 */
.L_x_25:
[----:B------:R-:W-:Y:S05]  /*1b00*/  BSYNC.RECONVERGENT B1 ;  /* 0x0000000000017941 */ /* 0x000fea0003800200 */
.L_x_15:
[----:B------:R-:W-:-:S04]  /*1b10*/  HFMA2 R9, -RZ, RZ, 0, 0 ;  /* 0x00000000ff097431 */ /* 0x000fc800000001ff */
[----:B0-----:R-:W-:Y:S05]  /*1b20*/  RET.REL.NODEC R8 `(_Z29calculateCenterDistanceKerneliiiiPKfPKbPf) ;  /* 0xffffffe408347950 */ /* 0x001fea0003c3ffff */
.L_x_26:
[----:B------:R-:W-:-:S00]  /*1b30*/  BRA `(.L_x_26) ;  /* 0xfffffffc00fc7947 */ /* 0x000fc0000383ffff */
[----:B------:R-:W-:-:S00]  /*1b40*/  NOP ;  /* 0x0000000000007918 */ /* 0x000fc00000000000 */
        /* <DEDUP_REMOVED lines=11> */
.L_x_28:


//--------------------- .nv.shared.reserved.0     --------------------------
	.section	.nv.shared.reserved.0,"aw",@nobits
	.weak		__nv_reservedSMEM_offset_0_alias
	.size		__nv_reservedSMEM_offset_0_alias, 0, 64
	.other		__nv_reservedSMEM_offset_0_alias,@"STO_CUDA_RESERVED_SHARED STV_DEFAULT"
__nv_reservedSMEM_offset_0_alias:
	.zero		0
	.zero		64


//--------------------- .nv.constant0._Z29calculateCenterDistanceKerneliiiiPKfPKbPf --------------------------
	.section	.nv.constant0._Z29calculateCenterDistanceKerneliiiiPKfPKbPf,"a",@progbits
	.sectionflags	@""
	.align	4
.nv.constant0._Z29calculateCenterDistanceKerneliiiiPKfPKbPf:
	.zero		936


//--------------------- SYMBOLS --------------------------

	.type		.nv.reservedSmem.offset0,@object
	.size		.nv.reservedSmem.offset0,0x4
